	.target	sm_90a

	.elftype	@"ET_EXEC"


//--------------------- .note.nv.tkinfo           --------------------------
	.section	.note.nv.tkinfo,"",@"SHT_NOTE"
	.sectionflags	@"SHF_NOTE_NV_TKINFO"
	.tkinfo
        /*0018*/ 	.word	0x00000002
        /*0030*/ 	.string	""
        /*0030*/ 	.string	"ptxas"
        /*0030*/ 	.string	"Cuda compilation tools, release 13.0, V13.0.88"
        /*0030*/ 	.string	"Build cuda_13.0.r13.0/compiler.36424714_0"
        /*0030*/ 	.string	"-arch sm_90a -m 64 "



//--------------------- .note.nv.cuinfo           --------------------------
	.section	.note.nv.cuinfo,"",@"SHT_NOTE"
	.sectionflags	@"SHF_NOTE_NV_CUINFO"
        /*0018*/ 	.short	0x0002
        /*001a*/ 	.short	0x005a
        /*001c*/ 	.short	0x0082
	.zero		2


//--------------------- .nv.info                  --------------------------
	.section	.nv.info,"",@"SHT_CUDA_INFO"
	.align	4


	//----- nvinfo : EIATTR_REGCOUNT
	.align		4
        /*0000*/ 	.byte	0x04, 0x2f
        /*0002*/ 	.short	(.L_15 - .L_14)
	.align		4
.L_14:
        /*0004*/ 	.word	index@(_ZN7cutlass13device_kernelINS_4fmha6kernel28FmhaKernelTmaWarpSpecializedINS1_10collective33FmhaBwdMainloopTmaWarpSpecializedINS_6half_tEfN4cute5tupleIJNS7_1CILi64EEENS9_ILi128EEENS9_ILi16EEEEEENS4_16FusionBwdAdapterINS4_14ResidualFusionEEEJEEENS4_17FmhaBwdEpilogueKVIS6_fNS8_IJSA_SC_SA_EEEEENS2_23TileSchedulerBwdAdapterINS2_23IndividualTileSchedulerEEEJEEEEEvNT_6ParamsE)
        /*0008*/ 	.word	0x000000a8


	//----- nvinfo : EIATTR_FRAME_SIZE
	.align		4
.L_15:
        /*000c*/ 	.byte	0x04, 0x11
        /*000e*/ 	.short	(.L_17 - .L_16)
	.align		4
.L_16:
        /*0010*/ 	.word	index@(_ZN7cutlass13device_kernelINS_4fmha6kernel28FmhaKernelTmaWarpSpecializedINS1_10collective33FmhaBwdMainloopTmaWarpSpecializedINS_6half_tEfN4cute5tupleIJNS7_1CILi64EEENS9_ILi128EEENS9_ILi16EEEEEENS4_16FusionBwdAdapterINS4_14ResidualFusionEEEJEEENS4_17FmhaBwdEpilogueKVIS6_fNS8_IJSA_SC_SA_EEEEENS2_23TileSchedulerBwdAdapterINS2_23IndividualTileSchedulerEEEJEEEEEvNT_6ParamsE)
        /*0014*/ 	.word	0x00000080


	//----- nvinfo : EIATTR_MIN_STACK_SIZE
	.align		4
.L_17:
        /*0018*/ 	.byte	0x04, 0x12
        /*001a*/ 	.short	(.L_19 - .L_18)
	.align		4
.L_18:
        /*001c*/ 	.word	index@(_ZN7cutlass13device_kernelINS_4fmha6kernel28FmhaKernelTmaWarpSpecializedINS1_10collective33FmhaBwdMainloopTmaWarpSpecializedINS_6half_tEfN4cute5tupleIJNS7_1CILi64EEENS9_ILi128EEENS9_ILi16EEEEEENS4_16FusionBwdAdapterINS4_14ResidualFusionEEEJEEENS4_17FmhaBwdEpilogueKVIS6_fNS8_IJSA_SC_SA_EEEEENS2_23TileSchedulerBwdAdapterINS2_23IndividualTileSchedulerEEEJEEEEEvNT_6ParamsE)
        /*0020*/ 	.word	0x00000080
.L_19:


//--------------------- .nv.compat                --------------------------
	.section	.nv.compat,"",@"SHT_CUDA_COMPAT_INFO"
	.align	4
        /*0000*/ 	.byte	0x02, 0x09, 0x01, 0x00, 0x02, 0x02, 0x04, 0x00, 0x02, 0x05, 0x05, 0x00, 0x03, 0x07, 0x01, 0x01
        /*0010*/ 	.byte	0x02, 0x03, 0x01, 0x00, 0x02, 0x06, 0x01, 0x00, 0x04, 0x0b, 0x08, 0x00, 0x00, 0x00, 0x00, 0x00
        /*0020*/ 	.byte	0x00, 0x00, 0x00, 0x00


//--------------------- .nv.info._ZN7cutlass13device_kernelINS_4fmha6kernel28FmhaKernelTmaWarpSpecializedINS1_10collective33FmhaBwdMainloopTmaWarpSpecializedINS_6half_tEfN4cute5tupleIJNS7_1CILi64EEENS9_ILi128EEENS9_ILi16EEEEEENS4_16FusionBwdAdapterINS4_14ResidualFusionEEEJEEENS4_17FmhaBwdEpilogueKVIS6_fNS8_IJSA_SC_SA_EEEEENS2_23TileSchedulerBwdAdapterINS2_23IndividualTileSchedulerEEEJEEEEEvNT_6ParamsE --------------------------
	.section	.nv.info._ZN7cutlass13device_kernelINS_4fmha6kernel28FmhaKernelTmaWarpSpecializedINS1_10collective33FmhaBwdMainloopTmaWarpSpecializedINS_6half_tEfN4cute5tupleIJNS7_1CILi64EEENS9_ILi128EEENS9_ILi16EEEEEENS4_16FusionBwdAdapterINS4_14ResidualFusionEEEJEEENS4_17FmhaBwdEpilogueKVIS6_fNS8_IJSA_SC_SA_EEEEENS2_23TileSchedulerBwdAdapterINS2_23IndividualTileSchedulerEEEJEEEEEvNT_6ParamsE,"",@"SHT_CUDA_INFO"
	.sectionflags	@""
	.align	4


	//----- nvinfo : EIATTR_CUDA_API_VERSION
	.align		4
        /*0000*/ 	.byte	0x04, 0x37
        /*0002*/ 	.short	(.L_21 - .L_20)
.L_20:
        /*0004*/ 	.word	0x00000082


	//----- nvinfo : EIATTR_KPARAM_INFO
	.align		4
.L_21:
        /*0008*/ 	.byte	0x04, 0x17
        /*000a*/ 	.short	(.L_23 - .L_22)
.L_22:
        /*000c*/ 	.word	0x00000000
        /*0010*/ 	.short	0x0000
        /*0012*/ 	.short	0x0070
        /*0014*/ 	.byte	0x00, 0xf0, 0x01, 0x3a


	//----- nvinfo : EIATTR_SPARSE_MMA_MASK
	.align		4
.L_23:
        /*0018*/ 	.byte	0x03, 0x50
        /*001a*/ 	.short	0x0000


	//----- nvinfo : EIATTR_MAXREG_COUNT
	.align		4
        /*001c*/ 	.byte	0x03, 0x1b
        /*001e*/ 	.short	0x00a8


	//----- nvinfo : EIATTR_NUM_BARRIERS
	.align		4
        /*0020*/ 	.byte	0x02, 0x4c
        /*0022*/ 	.byte	0x02
	.zero		1


	//----- nvinfo : EIATTR_EXTERNS
	.align		4
        /*0024*/ 	.byte	0x04, 0x0f
        /*0026*/ 	.short	(.L_25 - .L_24)


	//   ....[0]....
	.align		4
.L_24:
        /*0028*/ 	.word	index@(__assertfail)


	//----- nvinfo : EIATTR_MERCURY_ISA_VERSION
	.align		4
.L_25:
        /*002c*/ 	.byte	0x03, 0x5f
        /*002e*/ 	.short	0x0101


	//----- nvinfo : EIATTR_INT_WARP_WIDE_INSTR_OFFSETS
	.align		4
        /*0030*/ 	.byte	0x04, 0x31
        /*0032*/ 	.short	(.L_27 - .L_26)


	//   ....[0]....
.L_26:
        /*0034*/ 	.word	0x000007e0


	//   ....[1]....
        /*0038*/ 	.word	0x000007f0


	//   ....[2]....
        /*003c*/ 	.word	0x00000800


	//   ....[3]....
        /*0040*/ 	.word	0x00000810


	//   ....[4]....
        /*0044*/ 	.word	0x000008a0


	//----- nvinfo : EIATTR_COOP_GROUP_MASK_REGIDS
	.align		4
.L_27:
        /*0048*/ 	.byte	0x04, 0x29
        /*004a*/ 	.short	(.L_29 - .L_28)


	//   ....[0]....
.L_28:
        /*004c*/ 	.word	0xffffffff


	//   ....[1]....
        /*0050*/ 	.word	0xffffffff


	//   ....[2]....
        /*0054*/ 	.word	0xffffffff


	//   ....[3]....
        /*0058*/ 	.word	0xffffffff


	//   ....[4]....
        /*005c*/ 	.word	0xffffffff


	//   ....[5]....
        /*0060*/ 	.word	0xffffffff


	//----- nvinfo : EIATTR_COOP_GROUP_INSTR_OFFSETS
	.align		4
.L_29:
        /*0064*/ 	.byte	0x04, 0x28
        /*0066*/ 	.short	(.L_31 - .L_30)


	//   ....[0]....
.L_30:
        /*0068*/ 	.word	0x00000060


	//   ....[1]....
        /*006c*/ 	.word	0x00000090


	//   ....[2]....
        /*0070*/ 	.word	0x00000250


	//   ....[3]....
        /*0074*/ 	.word	0x00000480


	//   ....[4]....
        /*0078*/ 	.word	0x00000620


	//   ....[5]....
        /*007c*/ 	.word	0x00000780


	//----- nvinfo : EIATTR_REG_RECONFIG
	.align		4
.L_31:
        /*0080*/ 	.byte	0x01, 0x54
	.zero		2


	//----- nvinfo : EIATTR_SYSCALL_OFFSETS
	.align		4
        /*0084*/ 	.byte	0x04, 0x46
        /*0086*/ 	.short	(.L_33 - .L_32)


	//   ....[0]....
.L_32:
        /*0088*/ 	.word	0x000048b0


	//   ....[1]....
        /*008c*/ 	.word	0x00004a00


	//   ....[2]....
        /*0090*/ 	.word	0x00004e10


	//   ....[3]....
        /*0094*/ 	.word	0x00004f40


	//----- nvinfo : EIATTR_MBARRIER_INSTR_OFFSETS
	.align		4
.L_33:
        /*0098*/ 	.byte	0x04, 0x39
        /*009a*/ 	.short	(.L_35 - .L_34)


	//   ....[0]....
.L_34:
        /*009c*/ 	.word	0x000003f0
        /*00a0*/ 	.word	0x000000ff
        /*00a4*/ 	.word	0x0000a440
        /*00a8*/ 	.short	0x0100
        /*00aa*/ 	.byte	0x07
	.zero		1


	//   ....[1]....
        /*00ac*/ 	.word	0x00000400
        /*00b0*/ 	.word	0x000000ff
        /*00b4*/ 	.word	0x0000a460
        /*00b8*/ 	.short	0x0100
        /*00ba*/ 	.byte	0x07
	.zero		1


	//   ....[2]....
        /*00bc*/ 	.word	0x00000410
        /*00c0*/ 	.word	0x000000ff
        /*00c4*/ 	.word	0x0000a448
        /*00c8*/ 	.short	0x0100
        /*00ca*/ 	.byte	0x07
	.zero		1


	//   ....[3]....
        /*00cc*/ 	.word	0x00000420
        /*00d0*/ 	.word	0x000000ff
        /*00d4*/ 	.word	0x0000a468
        /*00d8*/ 	.short	0x0100
        /*00da*/ 	.byte	0x07
	.zero		1


	//   ....[4]....
        /*00dc*/ 	.word	0x00000430
        /*00e0*/ 	.word	0x000000ff
        /*00e4*/ 	.word	0x0000a450
        /*00e8*/ 	.short	0x0100
        /*00ea*/ 	.byte	0x07
	.zero		1


	//   ....[5]....
        /*00ec*/ 	.word	0x00000440
        /*00f0*/ 	.word	0x000000ff
        /*00f4*/ 	.word	0x0000a470
        /*00f8*/ 	.short	0x0100
        /*00fa*/ 	.byte	0x07
	.zero		1


	//   ....[6]....
        /*00fc*/ 	.word	0x00000450
        /*0100*/ 	.word	0x000000ff
        /*0104*/ 	.word	0x0000a458
        /*0108*/ 	.short	0x0100
        /*010a*/ 	.byte	0x07
	.zero		1


	//   ....[7]....
        /*010c*/ 	.word	0x00000460
        /*0110*/ 	.word	0x000000ff
        /*0114*/ 	.word	0x0000a478
        /*0118*/ 	.short	0x0100
        /*011a*/ 	.byte	0x07
	.zero		1


	//   ....[8]....
        /*011c*/ 	.word	0x00000590
        /*0120*/ 	.word	0x000000ff
        /*0124*/ 	.word	0x0000a400
        /*0128*/ 	.short	0x0100
        /*012a*/ 	.byte	0x07
	.zero		1


	//   ....[9]....
        /*012c*/ 	.word	0x000005a0
        /*0130*/ 	.word	0x000000ff
        /*0134*/ 	.word	0x0000a420
        /*0138*/ 	.short	0x0100
        /*013a*/ 	.byte	0x07
	.zero		1


	//   ....[10]....
        /*013c*/ 	.word	0x000005b0
        /*0140*/ 	.word	0x000000ff
        /*0144*/ 	.word	0x0000a408
        /*0148*/ 	.short	0x0100
        /*014a*/ 	.byte	0x07
	.zero		1


	//   ....[11]....
        /*014c*/ 	.word	0x000005c0
        /*0150*/ 	.word	0x000000ff
        /*0154*/ 	.word	0x0000a428
        /*0158*/ 	.short	0x0100
        /*015a*/ 	.byte	0x07
	.zero		1


	//   ....[12]....
        /*015c*/ 	.word	0x000005d0
        /*0160*/ 	.word	0x000000ff
        /*0164*/ 	.word	0x0000a410
        /*0168*/ 	.short	0x0100
        /*016a*/ 	.byte	0x07
	.zero		1


	//   ....[13]....
        /*016c*/ 	.word	0x000005e0
        /*0170*/ 	.word	0x000000ff
        /*0174*/ 	.word	0x0000a430
        /*0178*/ 	.short	0x0100
        /*017a*/ 	.byte	0x07
	.zero		1


	//   ....[14]....
        /*017c*/ 	.word	0x000005f0
        /*0180*/ 	.word	0x000000ff
        /*0184*/ 	.word	0x0000a418
        /*0188*/ 	.short	0x0100
        /*018a*/ 	.byte	0x07
	.zero		1


	//   ....[15]....
        /*018c*/ 	.word	0x00000600
        /*0190*/ 	.word	0x000000ff
        /*0194*/ 	.word	0x0000a438
        /*0198*/ 	.short	0x0100
        /*019a*/ 	.byte	0x07
	.zero		1


	//   ....[16]....
        /*019c*/ 	.word	0x00000730
        /*01a0*/ 	.word	0x000000ff
        /*01a4*/ 	.word	0x0000a480
        /*01a8*/ 	.short	0x0100
        /*01aa*/ 	.byte	0x07
	.zero		1


	//   ....[17]....
        /*01ac*/ 	.word	0x00000740
        /*01b0*/ 	.word	0x000000ff
        /*01b4*/ 	.word	0x0000a490
        /*01b8*/ 	.short	0x0100
        /*01ba*/ 	.byte	0x07
	.zero		1


	//   ....[18]....
        /*01bc*/ 	.word	0x00000750
        /*01c0*/ 	.word	0x000000ff
        /*01c4*/ 	.word	0x0000a488
        /*01c8*/ 	.short	0x0100
        /*01ca*/ 	.byte	0x07
	.zero		1


	//   ....[19]....
        /*01cc*/ 	.word	0x00000760
        /*01d0*/ 	.word	0x000000ff
        /*01d4*/ 	.word	0x0000a498
        /*01d8*/ 	.short	0x0100
        /*01da*/ 	.byte	0x07
	.zero		1


	//   ....[20]....
        /*01dc*/ 	.word	0x000008d0
        /*01e0*/ 	.word	0x000000ff
        /*01e4*/ 	.word	0x0000a4a0
        /*01e8*/ 	.short	0x0100
        /*01ea*/ 	.byte	0x07
	.zero		1


	//   ....[21]....
        /*01ec*/ 	.word	0x000008e0
        /*01f0*/ 	.word	0x000000ff
        /*01f4*/ 	.word	0x0000a4a8
        /*01f8*/ 	.short	0x0100
        /*01fa*/ 	.byte	0x07
	.zero		1


	//   ....[22]....
        /*01fc*/ 	.word	0x000008f0
        /*0200*/ 	.word	0x000000ff
        /*0204*/ 	.word	0x0000a4b0
        /*0208*/ 	.short	0x0100
        /*020a*/ 	.byte	0x07
	.zero		1


	//   ....[23]....
        /*020c*/ 	.word	0x00000900
        /*0210*/ 	.word	0x000000ff
        /*0214*/ 	.word	0x0000a4b8
        /*0218*/ 	.short	0x0100
        /*021a*/ 	.byte	0x07
	.zero		1


	//   ....[24]....
        /*021c*/ 	.word	0x00000a00
        /*0220*/ 	.word	0x000000ff
        /*0224*/ 	.word	0x0000a4d0
        /*0228*/ 	.short	0x0100
        /*022a*/ 	.byte	0x07
	.zero		1


	//   ....[25]....
        /*022c*/ 	.word	0x00000a10
        /*0230*/ 	.word	0x000000ff
        /*0234*/ 	.word	0x0000a4d8
        /*0238*/ 	.short	0x0100
        /*023a*/ 	.byte	0x07
	.zero		1


	//   ....[26]....
        /*023c*/ 	.word	0x00000e00
        /*0240*/ 	.word	0x000000ff
        /*0244*/ 	.word	0x0000a440
        /*0248*/ 	.short	0x010a
        /*024a*/ 	.byte	0x06
	.zero		1


	//   ....[27]....
        /*024c*/ 	.word	0x00000e40
        /*0250*/ 	.word	0x000000ff
        /*0254*/ 	.word	0x0000a448
        /*0258*/ 	.short	0x010a
        /*025a*/ 	.byte	0x06
	.zero		1


	//   ....[28]....
        /*025c*/ 	.word	0x000012f0
        /*0260*/ 	.word	0x000000ff
        /*0264*/ 	.word	0x0000a400
        /*0268*/ 	.short	0x010a
        /*026a*/ 	.byte	0x0e
	.zero		1


	//   ....[29]....
        /*026c*/ 	.word	0x00001450
        /*0270*/ 	.word	0x000000ff
        /*0274*/ 	.word	0x0000a400
        /*0278*/ 	.short	0x010a
        /*027a*/ 	.byte	0x0e
	.zero		1


	//   ....[30]....
        /*027c*/ 	.word	0x00001cd0
        /*0280*/ 	.word	0x000000ff
        /*0284*/ 	.word	0x00000000
        /*0288*/ 	.short	0x010a
        /*028a*/ 	.byte	0x0e
	.zero		1


	//   ....[31]....
        /*028c*/ 	.word	0x00001f30
        /*0290*/ 	.word	0x000000ff
        /*0294*/ 	.word	0x00000000
        /*0298*/ 	.short	0x0101
        /*029a*/ 	.byte	0x10
	.zero		1


	//   ....[32]....
        /*029c*/ 	.word	0x000033e0
        /*02a0*/ 	.word	0x000000ff
        /*02a4*/ 	.word	0x0000a4a0
        /*02a8*/ 	.short	0x010a
        /*02aa*/ 	.byte	0x0e
	.zero		1


	//   ....[33]....
        /*02ac*/ 	.word	0x000035d0
        /*02b0*/ 	.word	0x000000ff
        /*02b4*/ 	.word	0x0000a4a0
        /*02b8*/ 	.short	0x0101
        /*02ba*/ 	.byte	0x0e
	.zero		1


	//   ....[34]....
        /*02bc*/ 	.word	0x00003870
        /*02c0*/ 	.word	0x00000003
        /*02c4*/ 	.word	0x0000a490
        /*02c8*/ 	.short	0x010a
        /*02ca*/ 	.byte	0x3f
	.zero		1


	//   ....[35]....
        /*02cc*/ 	.word	0x000038b0
        /*02d0*/ 	.word	0x00000003
        /*02d4*/ 	.word	0x0000a480
        /*02d8*/ 	.short	0x0101
        /*02da*/ 	.byte	0x3f
	.zero		1


	//   ....[36]....
        /*02dc*/ 	.word	0x00003910
        /*02e0*/ 	.word	0x000000ff
        /*02e4*/ 	.word	0x00000000
        /*02e8*/ 	.short	0x010a
        /*02ea*/ 	.byte	0x0e
	.zero		1


	//   ....[37]....
        /*02ec*/ 	.word	0x00003f00
        /*02f0*/ 	.word	0x000000ff
        /*02f4*/ 	.word	0x00000000
        /*02f8*/ 	.short	0x0101
        /*02fa*/ 	.byte	0x0e
	.zero		1


	//   ....[38]....
        /*02fc*/ 	.word	0x00003f50
        /*0300*/ 	.word	0x0000000a
        /*0304*/ 	.word	0x0000a490
        /*0308*/ 	.short	0x010a
        /*030a*/ 	.byte	0x3f
	.zero		1


	//   ....[39]....
        /*030c*/ 	.word	0x00004240
        /*0310*/ 	.word	0x0000000a
        /*0314*/ 	.word	0x0000a480
        /*0318*/ 	.short	0x0101
        /*031a*/ 	.byte	0x3f
	.zero		1


	//   ....[40]....
        /*031c*/ 	.word	0x00004370
        /*0320*/ 	.word	0x000000ff
        /*0324*/ 	.word	0x00000000
        /*0328*/ 	.short	0x0101
        /*032a*/ 	.byte	0x0e
	.zero		1


	//   ....[41]....
        /*032c*/ 	.word	0x00004420
        /*0330*/ 	.word	0x000000ff
        /*0334*/ 	.word	0x00000000
        /*0338*/ 	.short	0x0101
        /*033a*/ 	.byte	0x0e
	.zero		1


	//   ....[42]....
        /*033c*/ 	.word	0x00004560
        /*0340*/ 	.word	0x000000ff
        /*0344*/ 	.word	0x00000000
        /*0348*/ 	.short	0x0101
        /*034a*/ 	.byte	0x07
	.zero		1


	//   ....[43]....
        /*034c*/ 	.word	0x000045d0
        /*0350*/ 	.word	0x000000ff
        /*0354*/ 	.word	0x00000000
        /*0358*/ 	.short	0x0101
        /*035a*/ 	.byte	0x06
	.zero		1


	//   ....[44]....
        /*035c*/ 	.word	0x00004670
        /*0360*/ 	.word	0x00000003
        /*0364*/ 	.word	0x0000a490
        /*0368*/ 	.short	0x010a
        /*036a*/ 	.byte	0x3f
	.zero		1


	//   ....[45]....
        /*036c*/ 	.word	0x00004720
        /*0370*/ 	.word	0x00000085
        /*0374*/ 	.word	0x0000a490
        /*0378*/ 	.short	0x010a
        /*037a*/ 	.byte	0x3f
	.zero		1


	//   ....[46]....
        /*037c*/ 	.word	0x00004790
        /*0380*/ 	.word	0x000000ff
        /*0384*/ 	.word	0x0000a4a0
        /*0388*/ 	.short	0x010a
        /*038a*/ 	.byte	0x04
	.zero		1


	//   ....[47]....
        /*038c*/ 	.word	0x000051a0
        /*0390*/ 	.word	0x000000ff
        /*0394*/ 	.word	0x0000a4a0
        /*0398*/ 	.short	0x0101
        /*039a*/ 	.byte	0x24
	.zero		1


	//   ....[48]....
        /*039c*/ 	.word	0x00005350
        /*03a0*/ 	.word	0x000000ff
        /*03a4*/ 	.word	0x0000a480
        /*03a8*/ 	.short	0x010a
        /*03aa*/ 	.byte	0x0d
	.zero		1


	//   ....[49]....
        /*03ac*/ 	.word	0x000054f0
        /*03b0*/ 	.word	0x000000ff
        /*03b4*/ 	.word	0x0000a480
        /*03b8*/ 	.short	0x010a
        /*03ba*/ 	.byte	0x07
	.zero		1


	//   ....[50]....
        /*03bc*/ 	.word	0x000055e0
        /*03c0*/ 	.word	0x000000ff
        /*03c4*/ 	.word	0x00000000
        /*03c8*/ 	.short	0x0101
        /*03ca*/ 	.byte	0x07
	.zero		1


	//   ....[51]....
        /*03cc*/ 	.word	0x00005800
        /*03d0*/ 	.word	0x000000ff
        /*03d4*/ 	.word	0x00000000
        /*03d8*/ 	.short	0x0101
        /*03da*/ 	.byte	0x04
	.zero		1


	//   ....[52]....
        /*03dc*/ 	.word	0x00005900
        /*03e0*/ 	.word	0x00000004
        /*03e4*/ 	.word	0x0000a460
        /*03e8*/ 	.short	0x010a
        /*03ea*/ 	.byte	0x3f
	.zero		1


	//   ....[53]....
        /*03ec*/ 	.word	0x00005b50
        /*03f0*/ 	.word	0x00000005
        /*03f4*/ 	.word	0x0000a420
        /*03f8*/ 	.short	0x010a
        /*03fa*/ 	.byte	0x3f
	.zero		1


	//   ....[54]....
        /*03fc*/ 	.word	0x00005e20
        /*0400*/ 	.word	0x00000005
        /*0404*/ 	.word	0x0000a460
        /*0408*/ 	.short	0x010a
        /*040a*/ 	.byte	0x3f
	.zero		1


	//   ....[55]....
        /*040c*/ 	.word	0x000060a0
        /*0410*/ 	.word	0x00000006
        /*0414*/ 	.word	0x0000a460
        /*0418*/ 	.short	0x010a
        /*041a*/ 	.byte	0x3f
	.zero		1


	//   ....[56]....
        /*041c*/ 	.word	0x00006360
        /*0420*/ 	.word	0x00000006
        /*0424*/ 	.word	0x0000a420
        /*0428*/ 	.short	0x010a
        /*042a*/ 	.byte	0x3f
	.zero		1


	//   ....[57]....
        /*042c*/ 	.word	0x00006660
        /*0430*/ 	.word	0x00000006
        /*0434*/ 	.word	0x0000a460
        /*0438*/ 	.short	0x010a
        /*043a*/ 	.byte	0x3f
	.zero		1


	//   ....[58]....
        /*043c*/ 	.word	0x00006980
        /*0440*/ 	.word	0x00000006
        /*0444*/ 	.word	0x0000a420
        /*0448*/ 	.short	0x010a
        /*044a*/ 	.byte	0x3f
	.zero		1


	//   ....[59]....
        /*044c*/ 	.word	0x00006d70
        /*0450*/ 	.word	0x00000006
        /*0454*/ 	.word	0x0000a420
        /*0458*/ 	.short	0x010a
        /*045a*/ 	.byte	0x3f
	.zero		1


	//   ....[60]....
        /*045c*/ 	.word	0x00007150
        /*0460*/ 	.word	0x00000003
        /*0464*/ 	.word	0x0000a440
        /*0468*/ 	.short	0x010a
        /*046a*/ 	.byte	0x3f
	.zero		1


	//   ....[61]....
        /*046c*/ 	.word	0x000071b0
        /*0470*/ 	.word	0x00000005
        /*0474*/ 	.word	0x0000a448
        /*0478*/ 	.short	0x010a
        /*047a*/ 	.byte	0x3f
	.zero		1


	//   ....[62]....
        /*047c*/ 	.word	0x00007210
        /*0480*/ 	.word	0x00000003
        /*0484*/ 	.word	0x0000a400
        /*0488*/ 	.short	0x010a
        /*048a*/ 	.byte	0x3f
	.zero		1


	//   ....[63]....
        /*048c*/ 	.word	0x00007270
        /*0490*/ 	.word	0x00000003
        /*0494*/ 	.word	0x0000a400
        /*0498*/ 	.short	0x010a
        /*049a*/ 	.byte	0x3f
	.zero		1


	//   ....[64]....
        /*049c*/ 	.word	0x000072d0
        /*04a0*/ 	.word	0x00000005
        /*04a4*/ 	.word	0x00000000
        /*04a8*/ 	.short	0x010a
        /*04aa*/ 	.byte	0x3f
	.zero		1


	//   ....[65]....
        /*04ac*/ 	.word	0x00007330
        /*04b0*/ 	.word	0x00000005
        /*04b4*/ 	.word	0x0000a4a0
        /*04b8*/ 	.short	0x010a
        /*04ba*/ 	.byte	0x3f
	.zero		1


	//   ....[66]....
        /*04bc*/ 	.word	0x00007380
        /*04c0*/ 	.word	0x00000003
        /*04c4*/ 	.word	0x0000a490
        /*04c8*/ 	.short	0x010a
        /*04ca*/ 	.byte	0x3f
	.zero		1


	//   ....[67]....
        /*04cc*/ 	.word	0x000073e0
        /*04d0*/ 	.word	0x00000003
        /*04d4*/ 	.word	0x00000000
        /*04d8*/ 	.short	0x010a
        /*04da*/ 	.byte	0x3f
	.zero		1


	//   ....[68]....
        /*04dc*/ 	.word	0x00007430
        /*04e0*/ 	.word	0x0000000a
        /*04e4*/ 	.word	0x0000a490
        /*04e8*/ 	.short	0x010a
        /*04ea*/ 	.byte	0x3f
	.zero		1


	//   ....[69]....
        /*04ec*/ 	.word	0x00007480
        /*04f0*/ 	.word	0x00000003
        /*04f4*/ 	.word	0x0000a490
        /*04f8*/ 	.short	0x010a
        /*04fa*/ 	.byte	0x3f
	.zero		1


	//   ....[70]....
        /*04fc*/ 	.word	0x000074d0
        /*0500*/ 	.word	0x00000085
        /*0504*/ 	.word	0x0000a490
        /*0508*/ 	.short	0x010a
        /*050a*/ 	.byte	0x3f
	.zero		1


	//   ....[71]....
        /*050c*/ 	.word	0x00007530
        /*0510*/ 	.word	0x00000003
        /*0514*/ 	.word	0x0000a4a0
        /*0518*/ 	.short	0x010a
        /*051a*/ 	.byte	0x3f
	.zero		1


	//   ....[72]....
        /*051c*/ 	.word	0x00007590
        /*0520*/ 	.word	0x00000003
        /*0524*/ 	.word	0x0000a480
        /*0528*/ 	.short	0x010a
        /*052a*/ 	.byte	0x3f
	.zero		1


	//   ....[73]....
        /*052c*/ 	.word	0x000075f0
        /*0530*/ 	.word	0x00000003
        /*0534*/ 	.word	0x0000a480
        /*0538*/ 	.short	0x010a
        /*053a*/ 	.byte	0x3f
	.zero		1


	//   ....[74]....
        /*053c*/ 	.word	0x00007640
        /*0540*/ 	.word	0x00000004
        /*0544*/ 	.word	0x0000a460
        /*0548*/ 	.short	0x010a
        /*054a*/ 	.byte	0x3f
	.zero		1


	//   ....[75]....
        /*054c*/ 	.word	0x00007690
        /*0550*/ 	.word	0x00000005
        /*0554*/ 	.word	0x0000a420
        /*0558*/ 	.short	0x010a
        /*055a*/ 	.byte	0x3f
	.zero		1


	//   ....[76]....
        /*055c*/ 	.word	0x000076e0
        /*0560*/ 	.word	0x00000005
        /*0564*/ 	.word	0x0000a460
        /*0568*/ 	.short	0x010a
        /*056a*/ 	.byte	0x3f
	.zero		1


	//   ....[77]....
        /*056c*/ 	.word	0x00007730
        /*0570*/ 	.word	0x00000006
        /*0574*/ 	.word	0x0000a460
        /*0578*/ 	.short	0x010a
        /*057a*/ 	.byte	0x3f
	.zero		1


	//   ....[78]....
        /*057c*/ 	.word	0x00007780
        /*0580*/ 	.word	0x00000006
        /*0584*/ 	.word	0x0000a420
        /*0588*/ 	.short	0x010a
        /*058a*/ 	.byte	0x3f
	.zero		1


	//   ....[79]....
        /*058c*/ 	.word	0x000077d0
        /*0590*/ 	.word	0x00000006
        /*0594*/ 	.word	0x0000a460
        /*0598*/ 	.short	0x010a
        /*059a*/ 	.byte	0x3f
	.zero		1


	//   ....[80]....
        /*059c*/ 	.word	0x00007820
        /*05a0*/ 	.word	0x00000006
        /*05a4*/ 	.word	0x0000a420
        /*05a8*/ 	.short	0x010a
        /*05aa*/ 	.byte	0x3f
	.zero		1


	//   ....[81]....
        /*05ac*/ 	.word	0x00007870
        /*05b0*/ 	.word	0x00000006
        /*05b4*/ 	.word	0x0000a420
        /*05b8*/ 	.short	0x010a
        /*05ba*/ 	.byte	0x3f
	.zero		1


	//----- nvinfo : EIATTR_NUM_MBARRIERS
	.align		4
.L_35:
        /*05bc*/ 	.byte	0x03, 0x38
        /*05be*/ 	.short	0x001a


	//----- nvinfo : EIATTR_EXIT_INSTR_OFFSETS
	.align		4
        /*05c0*/ 	.byte	0x04, 0x1c
        /*05c2*/ 	.short	(.L_37 - .L_36)


	//   ....[0]....
.L_36:
        /*05c4*/ 	.word	0x00000ab0


	//   ....[1]....
        /*05c8*/ 	.word	0x000051b0


	//   ....[2]....
        /*05cc*/ 	.word	0x00005210


	//   ....[3]....
        /*05d0*/ 	.word	0x00005810


	//   ....[4]....
        /*05d4*/ 	.word	0x00006850


	//   ....[5]....
        /*05d8*/ 	.word	0x00007130


	//----- nvinfo : EIATTR_MAX_THREADS
	.align		4
.L_37:
        /*05dc*/ 	.byte	0x04, 0x05
        /*05de*/ 	.short	(.L_39 - .L_38)
.L_38:
        /*05e0*/ 	.word	0x00000180
        /*05e4*/ 	.word	0x00000001
        /*05e8*/ 	.word	0x00000001


	//----- nvinfo : EIATTR_CRS_STACK_SIZE
	.align		4
.L_39:
        /*05ec*/ 	.byte	0x04, 0x1e
        /*05ee*/ 	.short	(.L_41 - .L_40)
.L_40:
        /*05f0*/ 	.word	0x00000000


	//----- nvinfo : EIATTR_CBANK_PARAM_SIZE
	.align		4
.L_41:
        /*05f4*/ 	.byte	0x03, 0x19
        /*05f6*/ 	.short	0x0ef0


	//----- nvinfo : EIATTR_PARAM_CBANK
	.align		4
        /*05f8*/ 	.byte	0x04, 0x0a
        /*05fa*/ 	.short	(.L_43 - .L_42)
	.align		4
.L_42:
        /*05fc*/ 	.word	index@(.nv.constant0._ZN7cutlass13device_kernelINS_4fmha6kernel28FmhaKernelTmaWarpSpecializedINS1_10collective33FmhaBwdMainloopTmaWarpSpecializedINS_6half_tEfN4cute5tupleIJNS7_1CILi64EEENS9_ILi128EEENS9_ILi16EEEEEENS4_16FusionBwdAdapterINS4_14ResidualFusionEEEJEEENS4_17FmhaBwdEpilogueKVIS6_fNS8_IJSA_SC_SA_EEEEENS2_23TileSchedulerBwdAdapterINS2_23IndividualTileSchedulerEEEJEEEEEvNT_6ParamsE)
        /*0600*/ 	.short	0x0210
        /*0602*/ 	.short	0x0ef0


	//----- nvinfo : EIATTR_SW_WAR
	.align		4
.L_43:
        /*0604*/ 	.byte	0x04, 0x36
        /*0606*/ 	.short	(.L_45 - .L_44)
.L_44:
        /*0608*/ 	.word	0x00000008
.L_45:


//--------------------- .nv.callgraph             --------------------------
	.section	.nv.callgraph,"",@"SHT_CUDA_CALLGRAPH"
	.align	4
	.sectionentsize	8
	.align		4
        /*0000*/ 	.word	0x00000000
	.align		4
        /*0004*/ 	.word	0xffffffff
	.align		4
        /*0008*/ 	.word	index@(_ZN7cutlass13device_kernelINS_4fmha6kernel28FmhaKernelTmaWarpSpecializedINS1_10collective33FmhaBwdMainloopTmaWarpSpecializedINS_6half_tEfN4cute5tupleIJNS7_1CILi64EEENS9_ILi128EEENS9_ILi16EEEEEENS4_16FusionBwdAdapterINS4_14ResidualFusionEEEJEEENS4_17FmhaBwdEpilogueKVIS6_fNS8_IJSA_SC_SA_EEEEENS2_23TileSchedulerBwdAdapterINS2_23IndividualTileSchedulerEEEJEEEEEvNT_6ParamsE)
	.align		4
        /*000c*/ 	.word	index@(__assertfail)
	.align		4
        /*0010*/ 	.word	0x00000000
	.align		4
        /*0014*/ 	.word	0xfffffffe
	.align		4
        /*0018*/ 	.word	0x00000000
	.align		4
        /*001c*/ 	.word	0xfffffffd
	.align		4
        /*0020*/ 	.word	0x00000000
	.align		4
        /*0024*/ 	.word	0xfffffffc


//--------------------- .nv.constant4             --------------------------
	.section	.nv.constant4,"a",@progbits
	.align	8
	.align		8
.nv.constant4:
        /*0000*/ 	.dword	__assertfail
	.align		8
        /*0008*/ 	.dword	__unnamed_1
	.align		8
        /*0010*/ 	.dword	_ZN39_INTERNAL_3dc13d60_4_k_cu_2024cfd9_36014cuda3std3__45__cpo5beginE
	.align		8
        /*0018*/ 	.dword	_ZN39_INTERNAL_3dc13d60_4_k_cu_2024cfd9_36014cuda3std3__45__cpo3endE
	.align		8
        /*0020*/ 	.dword	_ZN39_INTERNAL_3dc13d60_4_k_cu_2024cfd9_36014cuda3std3__45__cpo6cbeginE
	.align		8
        /*0028*/ 	.dword	_ZN39_INTERNAL_3dc13d60_4_k_cu_2024cfd9_36014cuda3std3__45__cpo4cendE
	.align		8
        /*0030*/ 	.dword	_ZN39_INTERNAL_3dc13d60_4_k_cu_2024cfd9_36014cuda3std3__441_GLOBAL__N__3dc13d60_4_k_cu_2024cfd9_36016ignoreE
	.align		8
        /*0038*/ 	.dword	_ZN39_INTERNAL_3dc13d60_4_k_cu_2024cfd9_36014cuda3std3__419piecewise_constructE
	.align		8
        /*0040*/ 	.dword	_ZN39_INTERNAL_3dc13d60_4_k_cu_2024cfd9_36014cuda3std3__48in_placeE
	.align		8
        /*0048*/ 	.dword	_ZN39_INTERNAL_3dc13d60_4_k_cu_2024cfd9_36014cuda3std6ranges3__45__cpo4swapE
	.align		8
        /*0050*/ 	.dword	_ZN39_INTERNAL_3dc13d60_4_k_cu_2024cfd9_36014cuda3std6ranges3__45__cpo9iter_moveE
	.align		8
        /*0058*/ 	.dword	_ZN39_INTERNAL_3dc13d60_4_k_cu_2024cfd9_36014cute7productE
	.align		8
        /*0060*/ 	.dword	_ZN39_INTERNAL_3dc13d60_4_k_cu_2024cfd9_36014cute1_E
	.align		8
        /*0068*/ 	.dword	$str$24
	.align		8
        /*0070*/ 	.dword	$str$25


//--------------------- .text._ZN7cutlass13device_kernelINS_4fmha6kernel28FmhaKernelTmaWarpSpecializedINS1_10collective33FmhaBwdMainloopTmaWarpSpecializedINS_6half_tEfN4cute5tupleIJNS7_1CILi64EEENS9_ILi128EEENS9_ILi16EEEEEENS4_16FusionBwdAdapterINS4_14ResidualFusionEEEJEEENS4_17FmhaBwdEpilogueKVIS6_fNS8_IJSA_SC_SA_EEEEENS2_23TileSchedulerBwdAdapterINS2_23IndividualTileSchedulerEEEJEEEEEvNT_6ParamsE --------------------------
	.section	.text._ZN7cutlass13device_kernelINS_4fmha6kernel28FmhaKernelTmaWarpSpecializedINS1_10collective33FmhaBwdMainloopTmaWarpSpecializedINS_6half_tEfN4cute5tupleIJNS7_1CILi64EEENS9_ILi128EEENS9_ILi16EEEEEENS4_16FusionBwdAdapterINS4_14ResidualFusionEEEJEEENS4_17FmhaBwdEpilogueKVIS6_fNS8_IJSA_SC_SA_EEEEENS2_23TileSchedulerBwdAdapterINS2_23IndividualTileSchedulerEEEJEEEEEvNT_6ParamsE,"ax",@progbits
	.align	128
.text._ZN7cutlass13device_kernelINS_4fmha6kernel28FmhaKernelTmaWarpSpecializedINS1_10collective33FmhaBwdMainloopTmaWarpSpecializedINS_6half_tEfN4cute5tupleIJNS7_1CILi64EEENS9_ILi128EEENS9_ILi16EEEEEENS4_16FusionBwdAdapterINS4_14ResidualFusionEEEJEEENS4_17FmhaBwdEpilogueKVIS6_fNS8_IJSA_SC_SA_EEEEENS2_23TileSchedulerBwdAdapterINS2_23IndividualTileSchedulerEEEJEEEEEvNT_6ParamsE:
        .type           _ZN7cutlass13device_kernelINS_4fmha6kernel28FmhaKernelTmaWarpSpecializedINS1_10collective33FmhaBwdMainloopTmaWarpSpecializedINS_6half_tEfN4cute5tupleIJNS7_1CILi64EEENS9_ILi128EEENS9_ILi16EEEEEENS4_16FusionBwdAdapterINS4_14ResidualFusionEEEJEEENS4_17FmhaBwdEpilogueKVIS6_fNS8_IJSA_SC_SA_EEEEENS2_23TileSchedulerBwdAdapterINS2_23IndividualTileSchedulerEEEJEEEEEvNT_6ParamsE,@function
        .size           _ZN7cutlass13device_kernelINS_4fmha6kernel28FmhaKernelTmaWarpSpecializedINS1_10collective33FmhaBwdMainloopTmaWarpSpecializedINS_6half_tEfN4cute5tupleIJNS7_1CILi64EEENS9_ILi128EEENS9_ILi16EEEEEENS4_16FusionBwdAdapterINS4_14ResidualFusionEEEJEEENS4_17FmhaBwdEpilogueKVIS6_fNS8_IJSA_SC_SA_EEEEENS2_23TileSchedulerBwdAdapterINS2_23IndividualTileSchedulerEEEJEEEEEvNT_6ParamsE,(.L_x_145 - _ZN7cutlass13device_kernelINS_4fmha6kernel28FmhaKernelTmaWarpSpecializedINS1_10collective33FmhaBwdMainloopTmaWarpSpecializedINS_6half_tEfN4cute5tupleIJNS7_1CILi64EEENS9_ILi128EEENS9_ILi16EEEEEENS4_16FusionBwdAdapterINS4_14ResidualFusionEEEJEEENS4_17FmhaBwdEpilogueKVIS6_fNS8_IJSA_SC_SA_EEEEENS2_23TileSchedulerBwdAdapterINS2_23IndividualTileSchedulerEEEJEEEEEvNT_6ParamsE)
        .other          _ZN7cutlass13device_kernelINS_4fmha6kernel28FmhaKernelTmaWarpSpecializedINS1_10collective33FmhaBwdMainloopTmaWarpSpecializedINS_6half_tEfN4cute5tupleIJNS7_1CILi64EEENS9_ILi128EEENS9_ILi16EEEEEENS4_16FusionBwdAdapterINS4_14ResidualFusionEEEJEEENS4_17FmhaBwdEpilogueKVIS6_fNS8_IJSA_SC_SA_EEEEENS2_23TileSchedulerBwdAdapterINS2_23IndividualTileSchedulerEEEJEEEEEvNT_6ParamsE,@"STO_CUDA_ENTRY STV_DEFAULT"
_ZN7cutlass13device_kernelINS_4fmha6kernel28FmhaKernelTmaWarpSpecializedINS1_10collective33FmhaBwdMainloopTmaWarpSpecializedINS_6half_tEfN4cute5tupleIJNS7_1CILi64EEENS9_ILi128EEENS9_ILi16EEEEEENS4_16FusionBwdAdapterINS4_14ResidualFusionEEEJEEENS4_17FmhaBwdEpilogueKVIS6_fNS8_IJSA_SC_SA_EEEEENS2_23TileSchedulerBwdAdapterINS2_23IndividualTileSchedulerEEEJEEEEEvNT_6ParamsE:
[----:B------:R-:W1:Y:S02]  /*0000*/  LDC R1, c[0x0][0x28] ;  /* 0x00000a00ff017b82 */ /* 0x000e640000000800 */
[----:B-1----:R-:W-:Y:S01]  /*0010*/  VIADD R1, R1, 0xffffff80 ;  /* 0xffffff8001017836 */ /* 0x002fe20000000000 */
[----:B------:R-:W1:Y:S01]  /*0020*/  S2R R0, SR_TID.X ;  /* 0x0000000000007919 */ /* 0x000e620000002100 */
[----:B------:R-:W-:Y:S01]  /*0030*/  ELECT P1, URZ, PT ;  /* 0x00000000003f782f */ /* 0x000fe20003820000 */
[----:B------:R-:W-:Y:S01]  /*0040*/  BSSY B0, `(.L_x_0) ;  /* 0x0000020000007945 */ /* 0x000fe20003800000 */
[----:B-1----:R-:W-:-:S05]  /*0050*/  SHF.R.U32.HI R2, RZ, 0x5, R0 ;  /* 0x00000005ff027819 */ /* 0x002fca0000011600 */
[----:B------:R-:W1:Y:S02]  /*0060*/  SHFL.IDX PT, R3, R2, RZ, 0x1f ;  /* 0x00001fff02037589 */ /* 0x000e6400000e0000 */
[----:B-1----:R-:W-:Y:S02]  /*0070*/  R2UR UR6, R3 ;  /* 0x00000000030672ca */ /* 0x002fe400000e0000 */
[----:B------:R-:W-:-:S06]  /*0080*/  SHF.R.U32.HI R3, RZ, 0x7, R0 ;  /* 0x00000007ff037819 */ /* 0x000fcc0000011600 */
[----:B------:R-:W1:Y:S05]  /*0090*/  SHFL.IDX PT, R3, R3, RZ, 0x1f ;  /* 0x00001fff03037589 */ /* 0x000e6a00000e0000 */
[----:B------:R-:W-:Y:S02]  /*00a0*/  USHF.R.S32.HI UR4, URZ, 0x1f, UR6 ;  /* 0x0000001f3f047899 */ /* 0x000fe40008011406 */
[----:B------:R-:W-:Y:S02]  /*00b0*/  ISETP.NE.OR P0, PT, RZ, UR6, !P1 ;  /* 0x00000006ff007c0c */ /* 0x000fe4000cf05670 */
[----:B------:R-:W-:-:S04]  /*00c0*/  ULEA.HI UR4, UR4, UR6, URZ, 0x2 ;  /* 0x0000000604047291 */ /* 0x000fc8000f8f103f */
[----:B------:R-:W-:-:S04]  /*00d0*/  ULOP3.LUT UR4, UR4, 0xfffffffc, URZ, 0xc0, !UPT ;  /* 0xfffffffc04047892 */ /* 0x000fc8000f8ec03f */
[----:B------:R-:W-:-:S03]  /*00e0*/  UIADD3 UR6, UR6, -UR4, URZ ;  /* 0x8000000406067290 */ /* 0x000fc6000fffe03f */
[----:B------:R-:W-:Y:S09]  /*00f0*/  @P0 BRA `(.L_x_1) ;  /* 0x0000000000500947 */ /* 0x000ff20003800000 */
[----:B------:R-:W-:Y:S02]  /*0100*/  ULDC.64 UR4, c[0x0][0x198] ;  /* 0x0000660000047ab9 */ /* 0x000fe40000000a00 */
[----:B------:R-:W-:Y:S02]  /*0110*/  UIADD3 UR8, UP0, UR4, 0xf0, URZ ;  /* 0x000000f004087890 */ /* 0x000fe4000ff1e03f */
[----:B------:R-:W-:Y:S02]  /*0120*/  UIADD3 UR10, UP1, UR4, 0x1f0, URZ ;  /* 0x000001f0040a7890 */ /* 0x000fe4000ff3e03f */
[----:B------:R-:W-:Y:S02]  /*0130*/  UIADD3 UR12, UP2, UR4, 0x2f0, URZ ;  /* 0x000002f0040c7890 */ /* 0x000fe4000ff5e03f */
[----:B------:R-:W-:Y:S02]  /*0140*/  UIADD3 UR14, UP3, UR4, 0x3f0, URZ ;  /* 0x000003f0040e7890 */ /* 0x000fe4000ff7e03f */
[----:B------:R-:W-:-:S02]  /*0150*/  UIADD3 UR16, UP4, UR4, 0x5f0, URZ ;  /* 0x000005f004107890 */ /* 0x000fc4000ff9e03f */
[----:B------:R-:W-:Y:S02]  /*0160*/  UIADD3.X UR9, URZ, UR5, URZ, UP0, !UPT ;  /* 0x000000053f097290 */ /* 0x000fe400087fe43f */
[----:B------:R-:W-:Y:S02]  /*0170*/  UIADD3 UR4, UP5, UR4, 0x4f0, URZ ;  /* 0x000004f004047890 */ /* 0x000fe4000ffbe03f */
[----:B------:R-:W-:Y:S02]  /*0180*/  UIADD3.X UR11, URZ, UR5, URZ, UP1, !UPT ;  /* 0x000000053f0b7290 */ /* 0x000fe40008ffe43f */
[----:B------:R-:W-:Y:S02]  /*0190*/  UIADD3.X UR13, URZ, UR5, URZ, UP2, !UPT ;  /* 0x000000053f0d7290 */ /* 0x000fe400097fe43f */
[----:B------:R-:W-:Y:S01]  /*01a0*/  UIADD3.X UR15, URZ, UR5, URZ, UP3, !UPT ;  /* 0x000000053f0f7290 */ /* 0x000fe20009ffe43f */
[----:B------:R2:W-:Y:S01]  /*01b0*/  UTMACCTL.PF [UR8] ;  /* 0x00000000080079b9 */ /* 0x0005e20008040000 */
[----:B------:R-:W-:-:S03]  /*01c0*/  UIADD3.X UR17, URZ, UR5, URZ, UP4, !UPT ;  /* 0x000000053f117290 */ /* 0x000fc6000a7fe43f */
[----:B------:R2:W-:Y:S01]  /*01d0*/  UTMACCTL.PF [UR10] ;  /* 0x000000000a0079b9 */ /* 0x0005e20008040000 */
[----:B------:R-:W-:Y:S01]  /*01e0*/  UIADD3.X UR5, URZ, UR5, URZ, UP5, !UPT ;  /* 0x000000053f057290 */ /* 0x000fe2000affe43f */
[----:B------:R2:W-:Y:S02]  /*01f0*/  UTMACCTL.PF [UR12] ;  /* 0x000000000c0079b9 */ /* 0x0005e40008040000 */
[----:B------:R2:W-:Y:S02]  /*0200*/  UTMACCTL.PF [UR14] ;  /* 0x000000000e0079b9 */ /* 0x0005e40008040000 */
[----:B------:R2:W-:Y:S04]  /*0210*/  UTMACCTL.PF [UR16] ;  /* 0x00000000100079b9 */ /* 0x0005e80008040000 */
[----:B------:R2:W-:Y:S02]  /*0220*/  UTMACCTL.PF [UR4] ;  /* 0x00000000040079b9 */ /* 0x0005e40008040000 */
[----:B--2---:R-:W-:Y:S01]  /*0230*/  NOP ;  /* 0x0000000000007918 */ /* 0x004fe20000000000 */
.L_x_1:
[----:B------:R-:W-:Y:S05]  /*0240*/  BSYNC B0 ;  /* 0x0000000000007941 */ /* 0x000fea0003800000 */
.L_x_0:
[----:B------:R-:W2:Y:S01]  /*0250*/  SHFL.IDX PT, R4, R2, RZ, 0x1f ;  /* 0x00001fff02047589 */ /* 0x000ea200000e0000 */
[----:B-1----:R-:W-:Y:S01]  /*0260*/  R2UR UR12, R3 ;  /* 0x00000000030c72ca */ /* 0x002fe200000e0000 */
[----:B------:R-:W-:-:S12]  /*0270*/  UISETP.NE.AND UP0, UPT, UR6, 0x1, UPT ;  /* 0x000000010600788c */ /* 0x000fd8000bf05270 */
[----:B------:R-:W-:Y:S02]  /*0280*/  UIADD3 UR37, UR12, -0x1, URZ ;  /* 0xffffffff0c257890 */ /* 0x000fe4000fffe03f */
[----:B------:R-:W-:Y:S02]  /*0290*/  ULOP3.LUT UP2, URZ, UR12, UR6, URZ, 0xfc, !UPT ;  /* 0x000000060c3f7292 */ /* 0x000fe4000f84fc3f */
[----:B------:R-:W-:Y:S02]  /*02a0*/  UISETP.EQ.AND UP1, UPT, UR12, URZ, !UP0 ;  /* 0x0000003f0c00728c */ /* 0x000fe4000c722270 */
[----:B------:R-:W-:Y:S02]  /*02b0*/  UISETP.GE.U32.AND UP3, UPT, UR37, 0x4, UPT ;  /* 0x000000042500788c */ /* 0x000fe4000bf66070 */
[----:B------:R-:W-:Y:S01]  /*02c0*/  USEL UR5, URZ, 0x2, UP2 ;  /* 0x000000023f057887 */ /* 0x000fe20009000000 */
[----:B--2---:R-:W-:Y:S01]  /*02d0*/  ISETP.NE.AND P0, PT, R4, RZ, PT ;  /* 0x000000ff0400720c */ /* 0x004fe20003f05270 */
[----:B------:R-:W-:-:S02]  /*02e0*/  USEL UR4, URZ, 0x1, !UP1 ;  /* 0x000000013f047887 */ /* 0x000fc4000c800000 */
[----:B------:R-:W-:Y:S02]  /*02f0*/  USEL UR5, UR5, 0x1, UP3 ;  /* 0x0000000105057887 */ /* 0x000fe40009800000 */
[----:B------:R-:W-:-:S08]  /*0300*/  USEL UR4, UR4, 0x2, UP3 ;  /* 0x0000000204047887 */ /* 0x000fd00009800000 */
[----:B------:R-:W-:Y:S05]  /*0310*/  @P0 BRA `(.L_x_2) ;  /* 0x0000000000580947 */ /* 0x000fea0003800000 */
[----:B------:R-:W1:Y:S01]  /*0320*/  S2UR UR8, SR_CgaCtaId ;  /* 0x00000000000879c3 */ /* 0x000e620000008800 */
[----:B------:R-:W-:Y:S01]  /*0330*/  UMOV UR7, 0x400 ;  /* 0x0000040000077882 */ /* 0x000fe20000000000 */
[----:B------:R-:W-:Y:S01]  /*0340*/  UMOV UR9, 0x1 ;  /* 0x0000000100097882 */ /* 0x000fe20000000000 */
[----:B------:R-:W-:Y:S01]  /*0350*/  UMOV UR10, 0x80 ;  /* 0x00000080000a7882 */ /* 0x000fe20000000000 */
[----:B------:R-:W-:Y:S01]  /*0360*/  ELECT P0, URZ, PT ;  /* 0x00000000003f782f */ /* 0x000fe20003800000 */
[----:B------:R-:W-:-:S04]  /*0370*/  UIADD3 UR10, -UR10, 0x100000, URZ ;  /* 0x001000000a0a7890 */ /* 0x000fc8000fffe13f */
[----:B------:R-:W-:Y:S02]  /*0380*/  USHF.L.U32 UR11, UR10, 0xb, URZ ;  /* 0x0000000b0a0b7899 */ /* 0x000fe4000800063f */
[----:B------:R-:W-:Y:S02]  /*0390*/  USHF.L.U32 UR10, UR10, 0x1, URZ ;  /* 0x000000010a0a7899 */ /* 0x000fe4000800063f */
[----:B-1----:R-:W-:Y:S02]  /*03a0*/  ULEA UR7, UR8, UR7, 0x18 ;  /* 0x0000000708077291 */ /* 0x002fe4000f8ec03f */
[----:B------:R-:W-:-:S04]  /*03b0*/  UIADD3 UR8, -UR9, 0x100000, URZ ;  /* 0x0010000009087890 */ /* 0x000fc8000fffe13f */
[----:B------:R-:W-:Y:S02]  /*03c0*/  USHF.L.U32 UR9, UR8, 0xb, URZ ;  /* 0x0000000b08097899 */ /* 0x000fe4000800063f */
[----:B------:R-:W-:Y:S01]  /*03d0*/  USHF.L.U32 UR8, UR8, 0x1, URZ ;  /* 0x0000000108087899 */ /* 0x000fe2000800063f */
[----:B------:R-:W1:Y:S11]  /*03e0*/  FENCE.VIEW.ASYNC.S ;  /* 0x00000000000073c6 */ /* 0x000e760000000000 */
[----:B-1----:R1:W2:Y:S01]  /*03f0*/  SYNCS.EXCH.64 URZ, [UR7+0xa440], UR8 ;  /* 0x00a44008073f75b2 */ /* 0x0022a20008000100 */
[----:B------:R1:W3:Y:S01]  /*0400*/  SYNCS.EXCH.64 URZ, [UR7+0xa460], UR10 ;  /* 0x00a4600a073f75b2 */ /* 0x0002e20008000100 */
[----:B------:R1:W4:Y:S01]  /*0410*/  SYNCS.EXCH.64 URZ, [UR7+0xa448], UR8 ;  /* 0x00a44808073f75b2 */ /* 0x0003220008000100 */
[----:B------:R1:W1:Y:S01]  /*0420*/  SYNCS.EXCH.64 URZ, [UR7+0xa468], UR10 ;  /* 0x00a4680a073f75b2 */ /* 0x0002620008000100 */
[----:B------:R1:W1:Y:S01]  /*0430*/  SYNCS.EXCH.64 URZ, [UR7+0xa450], UR8 ;  /* 0x00a45008073f75b2 */ /* 0x0002620008000100 */
[----:B------:R1:W1:Y:S01]  /*0440*/  SYNCS.EXCH.64 URZ, [UR7+0xa470], UR10 ;  /* 0x00a4700a073f75b2 */ /* 0x0002620008000100 */
[----:B------:R1:W1:Y:S01]  /*0450*/  SYNCS.EXCH.64 URZ, [UR7+0xa458], UR8 ;  /* 0x00a45808073f75b2 */ /* 0x0002620008000100 */
[----:B------:R1:W1:Y:S01]  /*0460*/  SYNCS.EXCH.64 URZ, [UR7+0xa478], UR10 ;  /* 0x00a4780a073f75b2 */ /* 0x0002620008000100 */
[----:B------:R-:W-:Y:S01]  /*0470*/  NOP ;  /* 0x0000000000007918 */ /* 0x000fe20000000000 */
.L_x_2:
[----:B------:R-:W5:Y:S01]  /*0480*/  SHFL.IDX PT, R3, R2, RZ, 0x1f ;  /* 0x00001fff02037589 */ /* 0x000f6200000e0000 */
[----:B------:R-:W-:Y:S01]  /*0490*/  NOP ;  /* 0x0000000000007918 */ /* 0x000fe20000000000 */
[----:B-----5:R-:W-:-:S13]  /*04a0*/  ISETP.NE.AND P0, PT, R3, RZ, PT ;  /* 0x000000ff0300720c */ /* 0x020fda0003f05270 */
[----:B------:R-:W-:Y:S05]  /*04b0*/  @P0 BRA `(.L_x_3) ;  /* 0x0000000000580947 */ /* 0x000fea0003800000 */
[----:B-1----:R-:W1:Y:S01]  /*04c0*/  S2UR UR8, SR_CgaCtaId ;  /* 0x00000000000879c3 */ /* 0x002e620000008800 */
[----:B------:R-:W-:Y:S01]  /*04d0*/  UMOV UR7, 0x400 ;  /* 0x0000040000077882 */ /* 0x000fe20000000000 */
[----:B------:R-:W-:Y:S01]  /*04e0*/  UMOV UR10, 0x1 ;  /* 0x00000001000a7882 */ /* 0x000fe20000000000 */
[----:B------:R-:W-:Y:S01]  /*04f0*/  UMOV UR9, 0x100 ;  /* 0x0000010000097882 */ /* 0x000fe20000000000 */
[----:B------:R-:W-:-:S04]  /*0500*/  UIADD3 UR10, -UR10, 0x100000, URZ ;  /* 0x001000000a0a7890 */ /* 0x000fc8000fffe13f */
[----:B------:R-:W-:Y:S02]  /*0510*/  USHF.L.U32 UR11, UR10, 0xb, URZ ;  /* 0x0000000b0a0b7899 */ /* 0x000fe4000800063f */
[----:B------:R-:W-:Y:S01]  /*0520*/  USHF.L.U32 UR10, UR10, 0x1, URZ ;  /* 0x000000010a0a7899 */ /* 0x000fe2000800063f */
[----:B------:R-:W-:Y:S01]  /*0530*/  ELECT P0, URZ, PT ;  /* 0x00000000003f782f */ /* 0x000fe20003800000 */
[----:B-1----:R-:W-:Y:S02]  /*0540*/  ULEA UR7, UR8, UR7, 0x18 ;  /* 0x0000000708077291 */ /* 0x002fe4000f8ec03f */
[----:B------:R-:W-:-:S04]  /*0550*/  UIADD3 UR8, -UR9, 0x100000, URZ ;  /* 0x0010000009087890 */ /* 0x000fc8000fffe13f */
[----:B------:R-:W-:Y:S02]  /*0560*/  USHF.L.U32 UR9, UR8, 0xb, URZ ;  /* 0x0000000b08097899 */ /* 0x000fe4000800063f */
[----:B------:R-:W-:Y:S01]  /*0570*/  USHF.L.U32 UR8, UR8, 0x1, URZ ;  /* 0x0000000108087899 */ /* 0x000fe2000800063f */
[----:B------:R-:W1:Y:S03]  /*0580*/  FENCE.VIEW.ASYNC.S ;  /* 0x00000000000073c6 */ /* 0x000e660000000000 */
[----:B-1----:R1:W1:Y:S08]  /*0590*/  SYNCS.EXCH.64 URZ, [UR7+0xa400], UR10 ;  /* 0x00a4000a073f75b2 */ /* 0x0022700008000100 */
[----:B------:R1:W1:Y:S01]  /*05a0*/  SYNCS.EXCH.64 URZ, [UR7+0xa420], UR8 ;  /* 0x00a42008073f75b2 */ /* 0x0002620008000100 */
[----:B------:R1:W1:Y:S01]  /*05b0*/  SYNCS.EXCH.64 URZ, [UR7+0xa408], UR10 ;  /* 0x00a4080a073f75b2 */ /* 0x0002620008000100 */
[----:B------:R1:W1:Y:S01]  /*05c0*/  SYNCS.EXCH.64 URZ, [UR7+0xa428], UR8 ;  /* 0x00a42808073f75b2 */ /* 0x0002620008000100 */
[----:B------:R1:W1:Y:S01]  /*05d0*/  SYNCS.EXCH.64 URZ, [UR7+0xa410], UR10 ;  /* 0x00a4100a073f75b2 */ /* 0x0002620008000100 */
[----:B------:R1:W1:Y:S01]  /*05e0*/  SYNCS.EXCH.64 URZ, [UR7+0xa430], UR8 ;  /* 0x00a43008073f75b2 */ /* 0x0002620008000100 */
[----:B------:R1:W1:Y:S01]  /*05f0*/  SYNCS.EXCH.64 URZ, [UR7+0xa418], UR10 ;  /* 0x00a4180a073f75b2 */ /* 0x0002620008000100 */
[----:B------:R1:W1:Y:S01]  /*0600*/  SYNCS.EXCH.64 URZ, [UR7+0xa438], UR8 ;  /* 0x00a43808073f75b2 */ /* 0x0002620008000100 */
[----:B------:R-:W-:Y:S01]  /*0610*/  NOP ;  /* 0x0000000000007918 */ /* 0x000fe20000000000 */
.L_x_3:
        /* <DEDUP_REMOVED lines=21> */
[----:B------:R-:W-:Y:S01]  /*0770*/  NOP ;  /* 0x0000000000007918 */ /* 0x000fe20000000000 */
.L_x_4:
[----:B------:R-:W5:Y:S01]  /*0780*/  SHFL.IDX PT, R3, R2, RZ, 0x1f ;  /* 0x00001fff02037589 */ /* 0x000f6200000e0000 */
[----:B------:R-:W-:Y:S01]  /*0790*/  ELECT P0, URZ, PT ;  /* 0x00000000003f782f */ /* 0x000fe20003800000 */
[----:B------:R-:W-:Y:S01]  /*07a0*/  NOP ;  /* 0x0000000000007918 */ /* 0x000fe20000000000 */
[----:B-1----:R-:W-:Y:S02]  /*07b0*/  UMOV UR8, 0x80 ;  /* 0x0000008000087882 */ /* 0x002fe40000000000 */
[C---:B-----5:R-:W-:Y:S02]  /*07c0*/  ISETP.NE.OR P0, PT, R3.reuse, RZ, !P0 ;  /* 0x000000ff0300720c */ /* 0x060fe40004705670 */
[----:B------:R-:W-:-:S11]  /*07d0*/  ISETP.NE.AND P2, PT, R3, RZ, PT ;  /* 0x000000ff0300720c */ /* 0x000fd60003f45270 */
[----:B------:R-:W-:Y:S01]  /*07e0*/  VOTEU.ALL UP1, P0 ;  /* 0x00000000003f7886 */ /* 0x000fe20000020000 */
[----:B------:R-:W-:Y:S01]  /*07f0*/  VOTEU.ALL UP2, P0 ;  /* 0x00000000003f7886 */ /* 0x000fe20000040000 */
[----:B------:R-:W-:Y:S01]  /*0800*/  VOTEU.ALL UP3, P0 ;  /* 0x00000000003f7886 */ /* 0x000fe20000060000 */
[----:B------:R-:W-:Y:S02]  /*0810*/  VOTEU.ALL UP4, P0 ;  /* 0x00000000003f7886 */ /* 0x000fe40000080000 */
[----:B------:R-:W1:Y:S01]  /*0820*/  @!UP1 S2UR UR10, SR_CgaCtaId ;  /* 0x00000000000a99c3 */ /* 0x000e620000008800 */
[----:B------:R-:W-:Y:S01]  /*0830*/  @!UP1 UMOV UR7, 0x400 ;  /* 0x0000040000079882 */ /* 0x000fe20000000000 */
[----:B------:R-:W-:-:S04]  /*0840*/  @!UP1 UIADD3 UR8, -UR8, 0x100000, URZ ;  /* 0x0010000008089890 */ /* 0x000fc8000fffe13f */
[----:B------:R-:W-:Y:S02]  /*0850*/  @!UP1 USHF.L.U32 UR9, UR8, 0xb, URZ ;  /* 0x0000000b08099899 */ /* 0x000fe4000800063f */
[----:B------:R-:W-:Y:S02]  /*0860*/  @!UP1 USHF.L.U32 UR8, UR8, 0x1, URZ ;  /* 0x0000000108089899 */ /* 0x000fe4000800063f */
[----:B-1----:R-:W-:Y:S02]  /*0870*/  @!UP1 ULEA UR7, UR10, UR7, 0x18 ;  /* 0x000000070a079291 */ /* 0x002fe4000f8ec03f */
[----:B------:R-:W-:-:S04]  /*0880*/  UISETP.NE.AND UP1, UPT, UR37, URZ, UPT ;  /* 0x0000003f2500728c */ /* 0x000fc8000bf25270 */
[----:B------:R-:W-:-:S03]  /*0890*/  USEL UR10, URZ, 0x1, UP1 ;  /* 0x000000013f0a7887 */ /* 0x000fc60008800000 */
[----:B------:R-:W-:-:S03]  /*08a0*/  VOTEU.ALL UP1, P0 ;  /* 0x00000000003f7886 */ /* 0x000fc60000020000 */
[----:B------:R-:W-:Y:S01]  /*08b0*/  IMAD.U32 R118, RZ, RZ, UR10 ;  /* 0x0000000aff767e24 */ /* 0x000fe2000f8e00ff */
[----:B------:R-:W1:Y:S02]  /*08c0*/  FENCE.VIEW.ASYNC.S ;  /* 0x00000000000073c6 */ /* 0x000e640000000000 */
[----:B-1----:R1:W1:Y:S01]  /*08d0*/  @!UP1 SYNCS.EXCH.64 URZ, [UR7+0xa4a0], UR8 ;  /* 0x00a4a008073f95b2 */ /* 0x0022620008000100 */
[----:B------:R1:W1:Y:S01]  /*08e0*/  @!UP2 SYNCS.EXCH.64 URZ, [UR7+0xa4a8], UR8 ;  /* 0x00a4a808073fa5b2 */ /* 0x0002620008000100 */
[----:B------:R1:W1:Y:S01]  /*08f0*/  @!UP3 SYNCS.EXCH.64 URZ, [UR7+0xa4b0], UR8 ;  /* 0x00a4b008073fb5b2 */ /* 0x0002620008000100 */
[----:B------:R1:W1:Y:S01]  /*0900*/  @!UP4 SYNCS.EXCH.64 URZ, [UR7+0xa4b8], UR8 ;  /* 0x00a4b808073fc5b2 */ /* 0x0002620008000100 */
[----:B------:R-:W-:Y:S01]  /*0910*/  NOP ;  /* 0x0000000000007918 */ /* 0x000fe20000000000 */
[----:B------:R-:W-:Y:S05]  /*0920*/  @P2 BRA `(.L_x_5) ;  /* 0x0000000000402947 */ /* 0x000fea0003800000 */
[----:B-1----:R-:W1:Y:S01]  /*0930*/  S2UR UR8, SR_CgaCtaId ;  /* 0x00000000000879c3 */ /* 0x002e620000008800 */
        /* <DEDUP_REMOVED lines=12> */
[----:B-1----:R1:W1:Y:S01]  /*0a00*/  SYNCS.EXCH.64 URZ, [UR7+0xa4d0], UR8 ;  /* 0x00a4d008073f75b2 */ /* 0x0022620008000100 */
[----:B------:R1:W1:Y:S01]  /*0a10*/  SYNCS.EXCH.64 URZ, [UR7+0xa4d8], UR10 ;  /* 0x00a4d80a073f75b2 */ /* 0x0002620008000100 */
[----:B------:R-:W-:Y:S01]  /*0a20*/  NOP ;  /* 0x0000000000007918 */ /* 0x000fe20000000000 */
.L_x_5:
[----:B------:R-:W-:Y:S01]  /*0a30*/  ISETP.NE.AND P0, PT, RZ, UR12, PT ;  /* 0x0000000cff007c0c */ /* 0x000fe2000bf05270 */
[----:B------:R-:W-:Y:S01]  /*0a40*/  IMAD.U32 R2, RZ, RZ, UR6 ;  /* 0x00000006ff027e24 */ /* 0x000fe2000f8e00ff */
[----:B------:R-:W-:Y:S01]  /*0a50*/  NOP ;  /* 0x0000000000007918 */ /* 0x000fe20000000000 */
[----:B-1234-:R-:W-:Y:S03]  /*0a60*/  BAR.SYNC.DEFER_BLOCKING 0x0 ;  /* 0x0000000000007b1d */ /* 0x01efe60000010000 */
[----:B------:R-:W-:-:S07]  /*0a70*/  ISETP.EQ.AND P2, PT, R2, 0x1, P1 ;  /* 0x000000010200780c */ /* 0x000fce0000f42270 */
[----:B------:R-:W-:Y:S06]  /*0a80*/  @!P0 BRA `(.L_x_6) ;  /* 0x0000004400cc8947 */ /* 0x000fec0003800000 */
[----:B------:R-:W-:-:S06]  /*0a90*/  UISETP.GT.U32.AND UP0, UPT, UR37, 0x3, UPT ;  /* 0x000000032500788c */ /* 0x000fcc000bf04070 */
[----:B------:R-:W-:-:S13]  /*0aa0*/  PLOP3.LUT P0, PT, PT, PT, UP0, 0x80, 0x0 ;  /* 0x000000000000781c */ /* 0x000fda0003f0f008 */
[----:B------:R-:W-:Y:S05]  /*0ab0*/  @P0 EXIT ;  /* 0x000000000000094d */ /* 0x000fea0003800000 */
.L_x_7:
[----:B------:R-:W-:-:S08]  /*0ac0*/  NOP ;  /* 0x0000000000007918 */ /* 0x000fd00000000000 */
[----:B------:R-:W1:Y:S02]  /*0ad0*/  USETMAXREG.TRY_ALLOC.CTAPOOL UP0, 0xf0 ;  /* 0x000000f0000079c8 */ /* 0x000e640008000600 */
[----:B-1----:R-:W-:-:S13]  /*0ae0*/  PLOP3.LUT P0, PT, PT, PT, UP0, 0x80, 0x0 ;  /* 0x000000000000781c */ /* 0x002fda0003f0f008 */
[----:B------:R-:W-:Y:S05]  /*0af0*/  @!P0 BRA `(.L_x_7) ;  /* 0xfffffffc00f08947 */ /* 0x000fea000383ffff */
[----:B------:R-:W-:Y:S01]  /*0b00*/  UISETP.NE.AND UP0, UPT, UR12, 0x1, UPT ;  /* 0x000000010c00788c */ /* 0x000fe2000bf05270 */
[----:B------:R-:W1:Y:S01]  /*0b10*/  S2UR UR38, SR_CTAID.X ;  /* 0x00000000002679c3 */ /* 0x000e620000002500 */
[----:B------:R-:W-:Y:S01]  /*0b20*/  UMOV UR7, URZ ;  /* 0x0000003f00077c82 */ /* 0x000fe20008000000 */
[----:B------:R-:W-:-:S03]  /*0b30*/  UMOV UR26, URZ ;  /* 0x0000003f001a7c82 */ /* 0x000fc60008000000 */
[----:B------:R-:W-:-:S13]  /*0b40*/  PLOP3.LUT P0, PT, PT, PT, UP0, 0x80, 0x0 ;  /* 0x000000000000781c */ /* 0x000fda0003f0f008 */
[----:B------:R-:W-:Y:S05]  /*0b50*/  @!P0 BRA `(.L_x_8) ;  /* 0x0000000000388947 */ /* 0x000fea0003800000 */
[----:B------:R-:W-:Y:S01]  /*0b60*/  UISETP.NE.AND UP0, UPT, UR12, 0x2, UPT ;  /* 0x000000020c00788c */ /* 0x000fe2000bf05270 */
[----:B------:R-:W-:-:S05]  /*0b70*/  UMOV UR26, 0x2 ;  /* 0x00000002001a7882 */ /* 0x000fca0000000000 */
[----:B------:R-:W-:-:S13]  /*0b80*/  PLOP3.LUT P1, PT, PT, PT, UP0, 0x80, 0x0 ;  /* 0x000000000000781c */ /* 0x000fda0003f2f008 */
[----:B------:R-:W-:Y:S05]  /*0b90*/  @!P1 BRA `(.L_x_8) ;  /* 0x0000000000289947 */ /* 0x000fea0003800000 */
[----:B------:R-:W-:-:S06]  /*0ba0*/  UISETP.NE.AND UP0, UPT, UR12, 0x3, UPT ;  /* 0x000000030c00788c */ /* 0x000fcc000bf05270 */
[----:B------:R-:W-:-:S13]  /*0bb0*/  PLOP3.LUT P1, PT, PT, PT, UP0, 0x80, 0x0 ;  /* 0x000000000000781c */ /* 0x000fda0003f2f008 */
[----:B------:R-:W-:Y:S05]  /*0bc0*/  @!P1 BRA `(.L_x_9) ;  /* 0x0000000000149947 */ /* 0x000fea0003800000 */
[----:B------:R-:W-:-:S11]  /*0bd0*/  UISETP.NE.AND UP0, UPT, UR12, 0x4, UPT ;  /* 0x000000040c00788c */ /* 0x000fd6000bf05270 */
[----:B------:R-:W-:Y:S01]  /*0be0*/  @!UP0 UMOV UR7, 0x1 ;  /* 0x0000000100078882 */ /* 0x000fe20000000000 */
[----:B------:R-:W-:Y:S01]  /*0bf0*/  @UP0 UMOV UR26, URZ ;  /* 0x0000003f001a0c82 */ /* 0x000fe20008000000 */
[----:B------:R-:W-:Y:S01]  /*0c00*/  @UP0 UMOV UR7, URZ ;  /* 0x0000003f00070c82 */ /* 0x000fe20008000000 */
[----:B------:R-:W-:Y:S05]  /*0c10*/  BRA `(.L_x_8) ;  /* 0x0000000000087947 */ /* 0x000fea0003800000 */
.L_x_9:
[----:B------:R-:W-:Y:S01]  /*0c20*/  UMOV UR7, 0x1 ;  /* 0x0000000100077882 */ /* 0x000fe20000000000 */
[----:B------:R-:W-:-:S05]  /*0c30*/  UMOV UR26, URZ ;  /* 0x0000003f001a7c82 */ /* 0x000fca0008000000 */
.L_x_8:
[----:B------:R-:W-:Y:S05]  /*0c40*/  @!P0 BRA `(.L_x_10) ;  /* 0x00000000003c8947 */ /* 0x000fea0003800000 */
[----:B------:R-:W-:-:S06]  /*0c50*/  UISETP.NE.AND UP0, UPT, UR12, 0x2, UPT ;  /* 0x000000020c00788c */ /* 0x000fcc000bf05270 */
[----:B------:R-:W-:-:S13]  /*0c60*/  PLOP3.LUT P0, PT, PT, PT, UP0, 0x80, 0x0 ;  /* 0x000000000000781c */ /* 0x000fda0003f0f008 */
[----:B------:R-:W-:Y:S05]  /*0c70*/  @!P0 BRA `(.L_x_11) ;  /* 0x0000000000288947 */ /* 0x000fea0003800000 */
[----:B------:R-:W-:-:S06]  /*0c80*/  UISETP.NE.AND UP0, UPT, UR12, 0x3, UPT ;  /* 0x000000030c00788c */ /* 0x000fcc000bf05270 */
[----:B------:R-:W-:-:S13]  /*0c90*/  PLOP3.LUT P0, PT, PT, PT, UP0, 0x80, 0x0 ;  /* 0x000000000000781c */ /* 0x000fda0003f0f008 */
[----:B------:R-:W-:Y:S05]  /*0ca0*/  @!P0 BRA `(.L_x_12) ;  /* 0x0000000000148947 */ /* 0x000fea0003800000 */
[----:B------:R-:W-:-:S06]  /*0cb0*/  UISETP.NE.AND UP0, UPT, UR12, 0x4, UPT ;  /* 0x000000040c00788c */ /* 0x000fcc000bf05270 */
[----:B------:R-:W-:-:S13]  /*0cc0*/  PLOP3.LUT P0, PT, PT, PT, UP0, 0x80, 0x0 ;  /* 0x000000000000781c */ /* 0x000fda0003f0f008 */
[----:B------:R-:W-:Y:S05]  /*0cd0*/  @P0 BRA `(.L_x_13) ;  /* 0x00000000001c0947 */ /* 0x000fea0003800000 */
[----:B-1----:R-:W-:Y:S01]  /*0ce0*/  ULEA UR38, UR38, 0x3, 0x1 ;  /* 0x0000000326267891 */ /* 0x002fe2000f8e083f */
[----:B------:R-:W-:Y:S11]  /*0cf0*/  BRA `(.L_x_13) ;  /* 0x0000000000147947 */ /* 0x000ff60003800000 */
.L_x_12:
[----:B-1----:R-:W-:Y:S01]  /*0d00*/  ULEA UR38, UR38, 0x2, 0x1 ;  /* 0x0000000226267891 */ /* 0x002fe2000f8e083f */
[----:B------:R-:W-:Y:S11]  /*0d10*/  BRA `(.L_x_13) ;  /* 0x00000000000c7947 */ /* 0x000ff60003800000 */
.L_x_11:
[----:B-1----:R-:W-:Y:S01]  /*0d20*/  ULEA UR38, UR38, 0x1, 0x1 ;  /* 0x0000000126267891 */ /* 0x002fe2000f8e083f */
[----:B------:R-:W-:Y:S11]  /*0d30*/  BRA `(.L_x_13) ;  /* 0x0000000000047947 */ /* 0x000ff60003800000 */
.L_x_10:
[----:B-1----:R-:W-:-:S12]  /*0d40*/  USHF.L.U32 UR38, UR38, 0x1, URZ ;  /* 0x0000000126267899 */ /* 0x002fd8000800063f */
.L_x_13:
[----:B------:R-:W-:-:S04]  /*0d50*/  ULOP3.LUT UR6, UR4, 0x1, URZ, 0xfc, !UPT ;  /* 0x0000000104067892 */ /* 0x000fc8000f8efc3f */
[----:B------:R-:W-:-:S06]  /*0d60*/  UISETP.NE.AND UP0, UPT, UR6, 0x3, UPT ;  /* 0x000000030600788c */ /* 0x000fcc000bf05270 */
[----:B------:R-:W-:-:S13]  /*0d70*/  PLOP3.LUT P0, PT, PT, PT, UP0, 0x80, 0x0 ;  /* 0x000000000000781c */ /* 0x000fda0003f0f008 */
[----:B------:R-:W-:Y:S05]  /*0d80*/  @!P0 BRA `(.L_x_14) ;  /* 0x0000000000048947 */ /* 0x000fea0003800000 */
[----:B-1----:R-:W-:Y:S01]  /*0d90*/  BPT.TRAP 0x1 ;  /* 0x000000040000795c */ /* 0x002fe20000300000 */
.L_x_14:
[----:B------:R-:W2:Y:S01]  /*0da0*/  S2UR UR6, SR_CgaCtaId ;  /* 0x00000000000679c3 */ /* 0x000ea20000008800 */
[----:B------:R-:W-:Y:S01]  /*0db0*/  UMOV UR39, 0x400 ;  /* 0x0000040000277882 */ /* 0x000fe20000000000 */
[----:B------:R-:W-:-:S05]  /*0dc0*/  IMAD.U32 R2, RZ, RZ, UR7 ;  /* 0x00000007ff027e24 */ /* 0x000fca000f8e00ff */
[----:B------:R-:W-:Y:S01]  /*0dd0*/  SHF.L.U32 R2, R2, 0x1f, RZ ;  /* 0x0000001f02027819 */ /* 0x000fe200000006ff */
[----:B--2---:R-:W-:-:S04]  /*0de0*/  ULEA UR39, UR6, UR39, 0x18 ;  /* 0x0000002706277291 */ /* 0x004fc8000f8ec03f */
[----:B------:R-:W-:-:S09]  /*0df0*/  ULEA UR6, UR26, UR39, 0x3 ;  /* 0x000000271a067291 */ /* 0x000fd2000f8e183f */
[----:B------:R-:W2:Y:S02]  /*0e00*/  SYNCS.PHASECHK.TRANS64.TRYWAIT P1, [UR6+0xa440], R2 ;  /* 0x00a44002ff0075a7 */ /* 0x000ea40008020146 */
[----:B--2---:R-:W-:Y:S05]  /*0e10*/  @!P1 BRA `(.L_x_15) ;  /* 0x0000006000c89947 */ /* 0x004fea0003800000 */
.L_x_123:
[----:B------:R-:W-:Y:S05]  /*0e20*/  @!P0 BRA `(.L_x_16) ;  /* 0x0000000000048947 */ /* 0x000fea0003800000 */
[----:B-1----:R-:W-:Y:S01]  /*0e30*/  BPT.TRAP 0x1 ;  /* 0x000000040000795c */ /* 0x002fe20000300000 */
.L_x_16:
[----:B------:R-:W3:Y:S01]  /*0e40*/  SYNCS.PHASECHK.TRANS64.TRYWAIT P1, [UR6+0xa448], R2 ;  /* 0x00a44802ff0075a7 */ /* 0x000ee20008020146 */
[----:B--2---:R-:W-:-:S04]  /*0e50*/  SHF.R.S32.HI R3, RZ, 0x1f, R0 ;  /* 0x0000001fff037819 */ /* 0x004fc80000011400 */
[----:B------:R-:W-:-:S04]  /*0e60*/  LEA.HI R3, R3, R0, RZ, 0x7 ;  /* 0x0000000003037211 */ /* 0x000fc800078f38ff */
[----:B------:R-:W-:-:S05]  /*0e70*/  LOP3.LUT R3, R3, 0xffffff80, RZ, 0xc0, !PT ;  /* 0xffffff8003037812 */ /* 0x000fca00078ec0ff */
[----:B------:R-:W-:Y:S01]  /*0e80*/  IMAD.IADD R3, R0, 0x1, -R3 ;  /* 0x0000000100037824 */ /* 0x000fe200078e0a03 */
[----:B------:R-:W2:Y:S01]  /*0e90*/  LDC R6, c[0x0][0x288] ;  /* 0x0000a200ff067b82 */ /* 0x000ea20000000800 */
[----:B---3--:R-:W-:Y:S05]  /*0ea0*/  @!P1 BRA `(.L_x_17) ;  /* 0x0000006000bc9947 */ /* 0x008fea0003800000 */
.L_x_124:
[----:B--2---:R-:W-:Y:S01]  /*0eb0*/  ISETP.GE.AND P1, PT, R6, 0x1, PT ;  /* 0x000000010600780c */ /* 0x004fe20003f26270 */
[----:B------:R-:W-:Y:S01]  /*0ec0*/  UMOV UR36, URZ ;  /* 0x0000003f00247c82 */ /* 0x000fe20008000000 */
[----:B------:R-:W-:Y:S01]  /*0ed0*/  IMAD.MOV.U32 R128, RZ, RZ, 0x1 ;  /* 0x00000001ff807424 */ /* 0x000fe200078e00ff */
[----:B------:R-:W-:Y:S01]  /*0ee0*/  CS2R R96, SRZ ;  /* 0x0000000000607805 */ /* 0x000fe2000001ff00 */
[----:B------:R-:W-:Y:S01]  /*0ef0*/  IMAD.MOV.U32 R133, RZ, RZ, RZ ;  /* 0x000000ffff857224 */ /* 0x000fe200078e00ff */
[----:B------:R-:W-:Y:S02]  /*0f00*/  CS2R R98, SRZ ;  /* 0x0000000000627805 */ /* 0x000fe4000001ff00 */
[----:B------:R-:W-:Y:S02]  /*0f10*/  CS2R R100, SRZ ;  /* 0x0000000000647805 */ /* 0x000fe4000001ff00 */
[----:B------:R-:W-:Y:S02]  /*0f20*/  CS2R R102, SRZ ;  /* 0x0000000000667805 */ /* 0x000fe4000001ff00 */
[----:B------:R-:W-:-:S02]  /*0f30*/  CS2R R88, SRZ ;  /* 0x0000000000587805 */ /* 0x000fc4000001ff00 */
[----:B------:R-:W-:Y:S02]  /*0f40*/  CS2R R90, SRZ ;  /* 0x00000000005a7805 */ /* 0x000fe4000001ff00 */
[----:B------:R-:W-:Y:S02]  /*0f50*/  CS2R R92, SRZ ;  /* 0x00000000005c7805 */ /* 0x000fe4000001ff00 */
[----:B------:R-:W-:Y:S01]  /*0f60*/  CS2R R94, SRZ ;  /* 0x00000000005e7805 */ /* 0x000fe2000001ff00 */
[----:B------:R-:W-:Y:S06]  /*0f70*/  @!P1 BRA `(.L_x_18) ;  /* 0x0000003400609947 */ /* 0x000fec0003800000 */
[----:B------:R-:W-:Y:S01]  /*0f80*/  SHF.R.S32.HI R0, RZ, 0x1f, R3 ;  /* 0x0000001fff007819 */ /* 0x000fe20000011403 */
[----:B-1----:R-:W-:Y:S02]  /*0f90*/  ULOP3.LUT UR7, UR38, 0x1, URZ, 0xc0, !UPT ;  /* 0x0000000126077892 */ /* 0x002fe4000f8ec03f */
[----:B------:R-:W-:Y:S01]  /*0fa0*/  IMAD.U32 R7, RZ, RZ, UR38 ;  /* 0x00000026ff077e24 */ /* 0x000fe2000f8e00ff */
[----:B------:R-:W-:Y:S01]  /*0fb0*/  UIADD3 UR9, UR39, 0x6000, URZ ;  /* 0x0000600027097890 */ /* 0x000fe2000fffe03f */
[CC--:B---3--:R-:W-:Y:S01]  /*0fc0*/  LEA.HI R2, R0.reuse, R3.reuse, RZ, 0x2 ;  /* 0x0000000300027211 */ /* 0x0c8fe200078f10ff */
[----:B------:R-:W-:Y:S01]  /*0fd0*/  UIADD3 UR10, UR39, 0x2000, URZ ;  /* 0x00002000270a7890 */ /* 0x000fe2000fffe03f */
[----:B------:R-:W-:Y:S01]  /*0fe0*/  LEA.HI R0, R0, R3, RZ, 0x5 ;  /* 0x0000000300007211 */ /* 0x000fe200078f28ff */
[----:B------:R-:W-:Y:S01]  /*0ff0*/  USHF.R.U32.HI UR23, URZ, 0x4, UR39 ;  /* 0x000000043f177899 */ /* 0x000fe20008011627 */
[--C-:B------:R-:W-:Y:S01]  /*1000*/  SHF.R.S32.HI R4, RZ, 0x2, R2.reuse ;  /* 0x00000002ff047819 */ /* 0x100fe20000011402 */
[----:B------:R-:W-:Y:S01]  /*1010*/  USHF.R.U32.HI UR9, URZ, 0x4, UR9 ;  /* 0x000000043f097899 */ /* 0x000fe20008011609 */
[----:B------:R-:W-:Y:S01]  /*1020*/  SHF.R.S32.HI R5, RZ, 0x1f, R2 ;  /* 0x0000001fff057819 */ /* 0x000fe20000011402 */
[----:B------:R-:W-:Y:S01]  /*1030*/  USHF.R.U32.HI UR10, URZ, 0x4, UR10 ;  /* 0x000000043f0a7899 */ /* 0x000fe2000801160a */
[----:B------:R-:W-:Y:S01]  /*1040*/  LOP3.LUT R2, R2, 0x7ffffffc, RZ, 0xc0, !PT ;  /* 0x7ffffffc02027812 */ /* 0x000fe200078ec0ff */
[----:B------:R-:W-:Y:S01]  /*1050*/  ULOP3.LUT UR23, UR23, 0x3fff, URZ, 0xc0, !UPT ;  /* 0x00003fff17177892 */ /* 0x000fe2000f8ec03f */
[----:B------:R-:W-:Y:S01]  /*1060*/  LEA.HI R5, R5, R4, RZ, 0x3 ;  /* 0x0000000405057211 */ /* 0x000fe200078f18ff */
[----:B------:R-:W-:Y:S01]  /*1070*/  ULOP3.LUT UR24, UR9, 0x3fff, URZ, 0xc0, !UPT ;  /* 0x00003fff09187892 */ /* 0x000fe2000f8ec03f */
[----:B------:R-:W-:Y:S01]  /*1080*/  SHF.R.S32.HI R0, RZ, 0x5, R0 ;  /* 0x00000005ff007819 */ /* 0x000fe20000011400 */
[----:B------:R-:W-:Y:S01]  /*1090*/  IMAD.IADD R2, R3, 0x1, -R2 ;  /* 0x0000000103027824 */ /* 0x000fe200078e0a02 */
[----:B------:R-:W-:Y:S01]  /*10a0*/  LOP3.LUT R5, R5, 0xfffffff8, RZ, 0xc0, !PT ;  /* 0xfffffff805057812 */ /* 0x000fe200078ec0ff */
[----:B------:R-:W-:Y:S01]  /*10b0*/  VIADD R3, R6, 0x3f ;  /* 0x0000003f06037836 */ /* 0x000fe20000000000 */
[----:B------:R-:W-:Y:S01]  /*10c0*/  ULOP3.LUT UR21, UR10, 0x3fff, URZ, 0xc0, !UPT ;  /* 0x00003fff0a157892 */ /* 0x000fe2000f8ec03f */
[----:B------:R-:W-:Y:S01]  /*10d0*/  IMAD.SHL.U32 R129, R2, 0x2, RZ ;  /* 0x0000000202817824 */ /* 0x000fe200078e00ff */
[----:B------:R-:W-:Y:S01]  /*10e0*/  MOV R133, RZ ;  /* 0x000000ff00857202 */ /* 0x000fe20000000f00 */
[----:B------:R-:W-:Y:S01]  /*10f0*/  IMAD.IADD R5, R4, 0x1, -R5 ;  /* 0x0000000104057824 */ /* 0x000fe200078e0a05 */
[----:B------:R-:W-:Y:S01]  /*1100*/  SHF.R.S32.HI R4, RZ, 0x1f, R3 ;  /* 0x0000001fff047819 */ /* 0x000fe20000011403 */
[C---:B------:R-:W-:Y:S01]  /*1110*/  IMAD R2, R0.reuse, 0x400, R129 ;  /* 0x0000040000027824 */ /* 0x040fe200078e0281 */
[----:B------:R-:W-:Y:S01]  /*1120*/  ULOP3.LUT UR25, UR5, 0x2, URZ, 0xfc, !UPT ;  /* 0x0000000205197892 */ /* 0x000fe2000f8efc3f */
[----:B------:R-:W-:Y:S01]  /*1130*/  IMAD R130, R0, 0x10, R5 ;  /* 0x0000001000827824 */ /* 0x000fe200078e0205 */
[----:B------:R-:W-:Y:S01]  /*1140*/  LEA.HI R4, R4, R3, RZ, 0x6 ;  /* 0x0000000304047211 */ /* 0x000fe200078f30ff */
[--C-:B------:R-:W-:Y:S01]  /*1150*/  IMAD R0, R0, -0x300, R2.reuse ;  /* 0xfffffd0000007824 */ /* 0x100fe200078e0202 */
[----:B------:R-:W-:Y:S01]  /*1160*/  UIADD3 UR22, UR39, 0xa4a0, URZ ;  /* 0x0000a4a027167890 */ /* 0x000fe2000fffe03f */
[----:B------:R-:W-:Y:S01]  /*1170*/  IMAD R2, R5, 0x8, R2 ;  /* 0x0000000805027824 */ /* 0x000fe200078e0202 */
[----:B------:R-:W-:Y:S01]  /*1180*/  SHF.R.S32.HI R134, RZ, 0x6, R4 ;  /* 0x00000006ff867819 */ /* 0x000fe20000011404 */
[----:B------:R-:W-:Y:S01]  /*1190*/  IMAD.U32 R3, RZ, RZ, UR7 ;  /* 0x00000007ff037e24 */ /* 0x000fe2000f8e00ff */
[----:B------:R-:W-:Y:S01]  /*11a0*/  UMOV UR20, URZ ;  /* 0x0000003f00147c82 */ /* 0x000fe20008000000 */
[----:B------:R-:W-:Y:S01]  /*11b0*/  IMAD R130, R7, 0x40, R130 ;  /* 0x0000004007827824 */ /* 0x000fe200078e0282 */
[----:B------:R-:W-:Y:S01]  /*11c0*/  LEA R2, R2, UR39, 0x1 ;  /* 0x0000002702027c11 */ /* 0x000fe2000f8e08ff */
[----:B------:R-:W-:Y:S01]  /*11d0*/  IMAD R131, R5, 0x10, R0 ;  /* 0x0000001005837824 */ /* 0x000fe200078e0200 */
[----:B------:R-:W-:Y:S01]  /*11e0*/  UMOV UR36, URZ ;  /* 0x0000003f00247c82 */ /* 0x000fe20008000000 */
[----:B------:R-:W-:Y:S01]  /*11f0*/  IMAD.MOV.U32 R128, RZ, RZ, 0x1 ;  /* 0x00000001ff807424 */ /* 0x000fe200078e00ff */
[----:B------:R-:W-:Y:S01]  /*1200*/  UMOV UR29, URZ ;  /* 0x0000003f001d7c82 */ /* 0x000fe20008000000 */
[----:B------:R-:W-:Y:S01]  /*1210*/  IMAD R132, R3, 0x2000, R2 ;  /* 0x0000200003847824 */ /* 0x000fe200078e0202 */
[----:B------:R-:W-:Y:S01]  /*1220*/  ULDC.64 UR30, c[0x0][0x208] ;  /* 0x00008200001e7ab9 */ /* 0x000fe20000000a00 */
[----:B------:R-:W-:Y:S01]  /*1230*/  IMAD.MOV.U32 R135, RZ, RZ, RZ ;  /* 0x000000ffff877224 */ /* 0x000fe200078e00ff */
[----:B------:R-:W-:Y:S01]  /*1240*/  ULDC UR8, c[0x0][0x28c] ;  /* 0x0000a30000087ab9 */ /* 0x000fe20000000800 */
[----:B------:R-:W-:Y:S01]  /*1250*/  IMAD.MOV.U32 R96, RZ, RZ, RZ ;  /* 0x000000ffff607224 */ /* 0x000fe200078e00ff */
[----:B------:R-:W-:-:S02]  /*1260*/  ULOP3.LUT UR9, UR23, 0x10000, URZ, 0xfc, !UPT ;  /* 0x0001000017097892 */ /* 0x000fc4000f8efc3f */
[----:B------:R-:W-:Y:S02]  /*1270*/  ULOP3.LUT UR10, UR24, 0x10000, URZ, 0xfc, !UPT ;  /* 0x00010000180a7892 */ /* 0x000fe4000f8efc3f */
[----:B------:R-:W-:Y:S01]  /*1280*/  ULOP3.LUT UR13, UR21, 0x80000, URZ, 0xfc, !UPT ;  /* 0x00080000150d7892 */ /* 0x000fe2000f8efc3f */
[----:B------:R-:W-:Y:S01]  /*1290*/  ULDC UR11, c[0x0][0xa04] ;  /* 0x00028100000b7ab9 */ /* 0x000fe20000000800 */
[----:B------:R-:W-:-:S10]  /*12a0*/  ULDC UR12, c[0x0][0xa00] ;  /* 0x00028000000c7ab9 */ /* 0x000fd40000000800 */
.L_x_40:
[----:B------:R-:W-:Y:S05]  /*12b0*/  @!P0 BRA `(.L_x_19) ;  /* 0x0000000000048947 */ /* 0x000fea0003800000 */
[----:B------:R-:W-:Y:S01]  /*12c0*/  BPT.TRAP 0x1 ;  /* 0x000000040000795c */ /* 0x000fe20000300000 */
.L_x_19:
[----:B------:R-:W-:Y:S01]  /*12d0*/  ULEA UR14, UR29, UR39, 0x3 ;  /* 0x000000271d0e7291 */ /* 0x000fe2000f8e183f */
[----:B------:R-:W-:-:S08]  /*12e0*/  SHF.L.U32 R0, R135, 0x1f, RZ ;  /* 0x0000001f87007819 */ /* 0x000fd000000006ff */
[----:B------:R-:W1:Y:S02]  /*12f0*/  SYNCS.PHASECHK.TRANS64.TRYWAIT P1, [UR14+0xa400], R0 ;  /* 0x00a40000ff0075a7 */ /* 0x000e64000802014e */
[----:B-1----:R-:W-:Y:S05]  /*1300*/  @!P1 BRA `(.L_x_20) ;  /* 0x0000005c00bc9947 */ /* 0x002fea0003800000 */
.L_x_125:
[----:B------:R-:W-:Y:S01]  /*1310*/  ULEA UR18, UR29, UR10, 0x7 ;  /* 0x0000000a1d127291 */ /* 0x000fe2000f8e383f */
[----:B------:R-:W-:Y:S01]  /*1320*/  WARPGROUP.ARRIVE ;  /* 0x00000000000079c5 */ /* 0x000fe20000000000 */
[----:B------:R-:W-:Y:S01]  /*1330*/  ULEA UR16, UR26, UR9, 0x7 ;  /* 0x000000091a107291 */ /* 0x000fe2000f8e383f */
[----:B------:R-:W-:Y:S01]  /*1340*/  UMOV UR19, 0xc0000010 ;  /* 0xc000001000137882 */ /* 0x000fe20000000000 */
[----:B------:R-:W-:Y:S01]  /*1350*/  UMOV UR17, 0xc0000010 ;  /* 0xc000001000117882 */ /* 0x000fe20000000000 */
[----:B------:R-:W-:-:S04]  /*1360*/  UIADD3 UR27, UR29, 0x1, URZ ;  /* 0x000000011d1b7890 */ /* 0x000fc8000fffe03f */
[----:B------:R-:W-:Y:S02]  /*1370*/  UISETP.NE.AND UP0, UPT, UR27, 0x4, UPT ;  /* 0x000000041b00788c */ /* 0x000fe4000bf05270 */
[----:B------:R-:W-:Y:S02]  /*1380*/  HGMMA.64x64x16.F32 R56, gdesc[UR16], RZ, !UPT, gsb0 ;  /* 0x00e00000103879f0 */ /* 0x000fe4000c0008ff */
[----:B------:R-:W-:-:S06]  /*1390*/  USEL UR14, URZ, 0x1, UP0 ;  /* 0x000000013f0e7887 */ /* 0x000fcc0008000000 */
[----:B------:R-:W-:Y:S01]  /*13a0*/  LOP3.LUT R135, R135, UR14, RZ, 0x3c, !PT ;  /* 0x0000000e87877c12 */ /* 0x000fe2000f8e3cff */
[----:B------:R-:W-:Y:S02]  /*13b0*/  WARPGROUP.DEPBAR.LE gsb0, 0x0 ;  /* 0x00008000000079c5 */ /* 0x000fe40000010000 */
[----:B------:R-:W-:Y:S05]  /*13c0*/  @!P0 BRA `(.L_x_21) ;  /* 0x0000000000048947 */ /* 0x000fea0003800000 */
[----:B------:R-:W-:Y:S01]  /*13d0*/  BPT.TRAP 0x1 ;  /* 0x000000040000795c */ /* 0x000fe20000300000 */
.L_x_21:
[----:B------:R-:W-:Y:S01]  /*13e0*/  USEL UR27, UR27, URZ, UP0 ;  /* 0x0000003f1b1b7287 */ /* 0x000fe20008000000 */
[----:B-1----:R-:W-:Y:S01]  /*13f0*/  SHF.L.U32 R0, R135, 0x1f, RZ ;  /* 0x0000001f87007819 */ /* 0x002fe200000006ff */
[----:B------:R-:W1:Y:S01]  /*1400*/  MUFU.RCP64H R3, 2.3591403961181640625 ;  /* 0x4002df8500037908 */ /* 0x000e620000001800 */
[----:B------:R-:W-:Y:S01]  /*1410*/  IMAD.MOV.U32 R4, RZ, RZ, 0x458a2bb4 ;  /* 0x458a2bb4ff047424 */ /* 0x000fe200078e00ff */
[----:B------:R-:W-:Y:S01]  /*1420*/  ULEA UR14, UR27, UR39, 0x3 ;  /* 0x000000271b0e7291 */ /* 0x000fe2000f8e183f */
[----:B------:R-:W-:Y:S02]  /*1430*/  IMAD.MOV.U32 R5, RZ, RZ, 0x4002df85 ;  /* 0x4002df85ff057424 */ /* 0x000fe400078e00ff */
[----:B------:R-:W-:-:S06]  /*1440*/  IMAD.MOV.U32 R2, RZ, RZ, RZ ;  /* 0x000000ffff027224 */ /* 0x000fcc00078e00ff */
[----:B------:R-:W2:Y:S01]  /*1450*/  SYNCS.PHASECHK.TRANS64.TRYWAIT P1, [UR14+0xa400], R0 ;  /* 0x00a40000ff0075a7 */ /* 0x000ea2000802014e */
[----:B-1----:R-:W-:-:S08]  /*1460*/  DFMA R4, R2, -R4, 1 ;  /* 0x3ff000000204742b */ /* 0x002fd00000000804 */
[----:B------:R-:W-:-:S08]  /*1470*/  DFMA R4, R4, R4, R4 ;  /* 0x000000040404722b */ /* 0x000fd00000000004 */
[----:B------:R-:W-:Y:S01]  /*1480*/  DFMA R4, R2, R4, R2 ;  /* 0x000000040204722b */ /* 0x000fe20000000002 */
[----:B--2---:R-:W-:Y:S10]  /*1490*/  @!P1 BRA `(.L_x_22) ;  /* 0x0000005c00709947 */ /* 0x004ff40003800000 */
.L_x_126:
[----:B------:R-:W-:Y:S01]  /*14a0*/  UMOV UR14, 0x2c515da4 ;  /* 0x2c515da4000e7882 */ /* 0x000fe20000000000 */
[----:B------:R-:W-:Y:S01]  /*14b0*/  UMOV UR15, 0x3fd6fc2a ;  /* 0x3fd6fc2a000f7882 */ /* 0x000fe20000000000 */
[----:B------:R-:W-:Y:S01]  /*14c0*/  IMAD.MOV.U32 R8, RZ, RZ, -0x748574fc ;  /* 0x8b7a8b04ff087424 */ /* 0x000fe200078e00ff */
[C---:B-1----:R-:W-:Y:S01]  /*14d0*/  DMUL R2, R4.reuse, UR14 ;  /* 0x0000000e04027c28 */ /* 0x042fe20008000000 */
[----:B------:R-:W-:Y:S01]  /*14e0*/  IMAD.MOV.U32 R9, RZ, RZ, 0x3ed0ee25 ;  /* 0x3ed0ee25ff097424 */ /* 0x000fe200078e00ff */
[----:B------:R-:W-:Y:S01]  /*14f0*/  UMOV UR18, 0x3ae80f1e ;  /* 0x3ae80f1e00127882 */ /* 0x000fe20000000000 */
[----:B------:R-:W-:Y:S01]  /*1500*/  UMOV UR19, 0x3eb1380b ;  /* 0x3eb1380b00137882 */ /* 0x000fe20000000000 */
[----:B------:R-:W-:Y:S01]  /*1510*/  IMAD.MOV.U32 R14, RZ, RZ, -0x105c611 ;  /* 0xfefa39efff0e7424 */ /* 0x000fe200078e00ff */
[----:B------:R-:W-:Y:S01]  /*1520*/  STL.128 [R1], RZ ;  /* 0x000000ff01007387 */ /* 0x000fe20000100c00 */
[----:B------:R-:W-:Y:S01]  /*1530*/  IMAD.MOV.U32 R15, RZ, RZ, 0x3fe62e42 ;  /* 0x3fe62e42ff0f7424 */ /* 0x000fe200078e00ff */
[----:B------:R-:W-:Y:S01]  /*1540*/  UIADD3 UR16, UR16, 0x80, URZ ;  /* 0x0000008010107890 */ /* 0x000fe2000fffe03f */
[----:B------:R-:W-:Y:S01]  /*1550*/  DFMA R2, R4, UR14, R2 ;  /* 0x0000000e04027c2b */ /* 0x000fe20008000002 */
[----:B------:R-:W-:Y:S01]  /*1560*/  IMAD.U32 R0, RZ, RZ, UR29 ;  /* 0x0000001dff007e24 */ /* 0x000fe2000f8e00ff */
[----:B------:R-:W-:Y:S01]  /*1570*/  STL.128 [R1+0x10], RZ ;  /* 0x000010ff01007387 */ /* 0x000fe20000100c00 */
[----:B------:R-:W-:-:S02]  /*1580*/  UMOV UR17, 0xc0000010 ;  /* 0xc000001000117882 */ /* 0x000fc40000000000 */
[----:B------:R-:W-:Y:S01]  /*1590*/  IMAD R0, R0, 0x40, R129 ;  /* 0x0000004000007824 */ /* 0x000fe200078e0281 */
[----:B------:R-:W-:Y:S02]  /*15a0*/  STL.128 [R1+0x50], RZ ;  /* 0x000050ff01007387 */ /* 0x000fe40000100c00 */
[C---:B------:R-:W-:Y:S02]  /*15b0*/  DMUL R6, R2.reuse, R2 ;  /* 0x0000000202067228 */ /* 0x040fe40000000000 */
[----:B------:R-:W-:Y:S01]  /*15c0*/  DADD R10, -R2, UR14 ;  /* 0x0000000e020a7e29 */ /* 0x000fe20008000100 */
[----:B------:R-:W-:Y:S01]  /*15d0*/  LEA R0, R0, UR39, 0x2 ;  /* 0x0000002700007c11 */ /* 0x000fe2000f8e10ff */
[----:B------:R-:W-:Y:S01]  /*15e0*/  DFMA R12, R14, 1, R2 ;  /* 0x3ff000000e0c782b */ /* 0x000fe20000000002 */
[----:B------:R-:W-:Y:S03]  /*15f0*/  STL.128 [R1+0x20], RZ ;  /* 0x000020ff01007387 */ /* 0x000fe60000100c00 */
[----:B------:R-:W-:Y:S01]  /*1600*/  DFMA R8, R6, UR18, R8 ;  /* 0x0000001206087c2b */ /* 0x000fe20008000008 */
[----:B------:R-:W-:Y:S01]  /*1610*/  UMOV UR18, 0x9f02676f ;  /* 0x9f02676f00127882 */ /* 0x000fe20000000000 */
[----:B------:R-:W-:Y:S01]  /*1620*/  UMOV UR19, 0x3ef3b266 ;  /* 0x3ef3b26600137882 */ /* 0x000fe20000000000 */
[----:B------:R-:W-:Y:S01]  /*1630*/  DADD R10, R10, R10 ;  /* 0x000000000a0a7229 */ /* 0x000fe2000000000a */
[----:B------:R-:W-:Y:S01]  /*1640*/  LDS.64 R24, [R0+0xa0a0] ;  /* 0x00a0a00000187984 */ /* 0x000fe20000000a00 */
[----:B------:R-:W-:-:S03]  /*1650*/  DFMA R14, R14, -1, R12 ;  /* 0xbff000000e0e782b */ /* 0x000fc6000000000c */
[----:B------:R-:W-:Y:S01]  /*1660*/  DFMA R8, R6, R8, UR18 ;  /* 0x0000001206087e2b */ /* 0x000fe20008000008 */
[----:B------:R-:W-:Y:S01]  /*1670*/  UMOV UR18, 0xa9ab0956 ;  /* 0xa9ab095600127882 */ /* 0x000fe20000000000 */
[----:B------:R-:W-:Y:S01]  /*1680*/  UMOV UR19, 0x3f1745cb ;  /* 0x3f1745cb00137882 */ /* 0x000fe20000000000 */
[C---:B------:R-:W-:Y:S01]  /*1690*/  DFMA R10, -R2.reuse, UR14, R10 ;  /* 0x0000000e020a7c2b */ /* 0x040fe2000800010a */
[----:B------:R-:W-:Y:S01]  /*16a0*/  UMOV UR14, 0xffda0d24 ;  /* 0xffda0d24000e7882 */ /* 0x000fe20000000000 */
[----:B------:R-:W-:Y:S01]  /*16b0*/  DADD R14, -R2, R14 ;  /* 0x00000000020e7229 */ /* 0x000fe2000000010e */
[----:B------:R-:W-:Y:S01]  /*16c0*/  UMOV UR15, 0x3c7777d0 ;  /* 0x3c7777d0000f7882 */ /* 0x000fe20000000000 */
[----:B------:R-:W-:Y:S01]  /*16d0*/  LDS.64 R16, [R0+0xa060] ;  /* 0x00a0600000107984 */ /* 0x000fe20000000a00 */
[----:B------:R-:W-:Y:S01]  /*16e0*/  DFMA R8, R6, R8, UR18 ;  /* 0x0000001206087e2b */ /* 0x000fe20008000008 */
[----:B------:R-:W-:Y:S01]  /*16f0*/  UMOV UR18, 0x2d1b5154 ;  /* 0x2d1b515400127882 */ /* 0x000fe20000000000 */
[----:B------:R-:W-:Y:S01]  /*1700*/  UMOV UR19, 0x3f3c71c7 ;  /* 0x3f3c71c700137882 */ /* 0x000fe20000000000 */
[----:B------:R-:W-:Y:S01]  /*1710*/  DMUL R10, R4, R10 ;  /* 0x0000000a040a7228 */ /* 0x000fe20000000000 */
[----:B------:R-:W-:Y:S04]  /*1720*/  LDS.64 R20, [R0+0xa080] ;  /* 0x00a0800000147984 */ /* 0x000fe80000000a00 */
[C---:B------:R-:W-:Y:S01]  /*1730*/  DFMA R8, R6.reuse, R8, UR18 ;  /* 0x0000001206087e2b */ /* 0x040fe20008000008 */
[----:B------:R-:W-:Y:S01]  /*1740*/  UMOV UR18, 0x923be72d ;  /* 0x923be72d00127882 */ /* 0x000fe20000000000 */
[----:B------:R-:W-:Y:S01]  /*1750*/  UMOV UR19, 0x3f624924 ;  /* 0x3f62492400137882 */ /* 0x000fe20000000000 */
[----:B------:R-:W1:Y:S04]  /*1760*/  LDS.64 R4, [R0+0xa000] ;  /* 0x00a0000000047984 */ /* 0x000e680000000a00 */
[----:B------:R-:W-:Y:S01]  /*1770*/  LDS.64 R28, [R0+0xa0c0] ;  /* 0x00a0c000001c7984 */ /* 0x000fe20000000a00 */
[C---:B------:R-:W-:Y:S01]  /*1780*/  DFMA R8, R6.reuse, R8, UR18 ;  /* 0x0000001206087e2b */ /* 0x040fe20008000008 */
[----:B------:R-:W-:Y:S01]  /*1790*/  UMOV UR18, 0x9999a3c4 ;  /* 0x9999a3c400127882 */ /* 0x000fe20000000000 */
[----:B------:R-:W-:Y:S01]  /*17a0*/  UMOV UR19, 0x3f899999 ;  /* 0x3f89999900137882 */ /* 0x000fe20000000000 */
[----:B------:R-:W-:Y:S04]  /*17b0*/  LDS.64 R30, [R0+0xa0e0] ;  /* 0x00a0e000001e7984 */ /* 0x000fe80000000a00 */
[----:B------:R-:W-:Y:S01]  /*17c0*/  STL.128 [R1+0x30], RZ ;  /* 0x000030ff01007387 */ /* 0x000fe20000100c00 */
[C---:B------:R-:W-:Y:S01]  /*17d0*/  DFMA R8, R6.reuse, R8, UR18 ;  /* 0x0000001206087e2b */ /* 0x040fe20008000008 */
[----:B------:R-:W-:Y:S01]  /*17e0*/  UMOV UR18, 0x55555554 ;  /* 0x5555555400127882 */ /* 0x000fe20000000000 */
[----:B------:R-:W-:Y:S01]  /*17f0*/  UMOV UR19, 0x3fb55555 ;  /* 0x3fb5555500137882 */ /* 0x000fe20000000000 */
[----:B------:R-:W-:Y:S04]  /*1800*/  STL.128 [R1+0x40], RZ ;  /* 0x000040ff01007387 */ /* 0x000fe80000100c00 */
[----:B------:R-:W-:Y:S01]  /*1810*/  STL.128 [R1+0x60], RZ ;  /* 0x000060ff01007387 */ /* 0x000fe20000100c00 */
[C---:B------:R-:W-:Y:S01]  /*1820*/  DFMA R8, R6.reuse, R8, UR18 ;  /* 0x0000001206087e2b */ /* 0x040fe20008000008 */
[----:B------:R-:W-:Y:S01]  /*1830*/  ULEA UR18, UR27, UR10, 0x7 ;  /* 0x0000000a1b127291 */ /* 0x000fe2000f8e383f */
[----:B------:R-:W-:Y:S01]  /*1840*/  UMOV UR19, 0xc0000010 ;  /* 0xc000001000137882 */ /* 0x000fe20000000000 */
[----:B------:R-:W-:Y:S05]  /*1850*/  STL.128 [R1+0x70], RZ ;  /* 0x000070ff01007387 */ /* 0x000fea0000100c00 */
[----:B------:R-:W-:Y:S01]  /*1860*/  DMUL R8, R6, R8 ;  /* 0x0000000806087228 */ /* 0x000fe20000000000 */
[----:B------:R-:W2:Y:S07]  /*1870*/  LDS.64 R6, [R0+0xa020] ;  /* 0x00a0200000067984 */ /* 0x000eae0000000a00 */
[----:B------:R-:W-:Y:S01]  /*1880*/  DFMA R8, R2, R8, R10 ;  /* 0x000000080208722b */ /* 0x000fe2000000000a */
[----:B------:R-:W-:-:S02]  /*1890*/  IMAD.MOV.U32 R2, RZ, RZ, 0x3b39803f ;  /* 0x3b39803fff027424 */ /* 0x000fc400078e00ff */
[----:B------:R-:W-:-:S05]  /*18a0*/  IMAD.MOV.U32 R3, RZ, RZ, 0x3c7abc9e ;  /* 0x3c7abc9eff037424 */ /* 0x000fca00078e00ff */
[----:B------:R-:W-:-:S08]  /*18b0*/  DADD R8, R8, -R14 ;  /* 0x0000000008087229 */ /* 0x000fd0000000080e */
[----:B------:R-:W-:-:S08]  /*18c0*/  DFMA R8, R2, 1, R8 ;  /* 0x3ff000000208782b */ /* 0x000fd00000000008 */
[----:B------:R-:W-:Y:S01]  /*18d0*/  DADD R8, R12, R8 ;  /* 0x000000000c087229 */ /* 0x000fe20000000008 */
[----:B------:R3:W4:Y:S07]  /*18e0*/  LDS.64 R12, [R0+0xa040] ;  /* 0x00a04000000c7984 */ /* 0x00072e0000000a00 */
[----:B------:R-:W-:Y:S01]  /*18f0*/  DMUL R2, R8, UR14 ;  /* 0x0000000e08027c28 */ /* 0x000fe20008000000 */
[----:B------:R-:W-:Y:S01]  /*1900*/  UMOV UR14, 0x652b82fe ;  /* 0x652b82fe000e7882 */ /* 0x000fe20000000000 */
[----:B------:R-:W-:Y:S01]  /*1910*/  UMOV UR15, 0x3ff71547 ;  /* 0x3ff71547000f7882 */ /* 0x000fe20000000000 */
[----:B---3--:R-:W-:-:S04]  /*1920*/  IMAD.U32 R0, RZ, RZ, UR27 ;  /* 0x0000001bff007e24 */ /* 0x008fc8000f8e00ff */
[----:B------:R-:W-:Y:S01]  /*1930*/  IMAD R0, R0, 0x40, R129 ;  /* 0x0000004000007824 */ /* 0x000fe200078e0281 */
[----:B------:R-:W-:Y:S01]  /*1940*/  DFMA R2, R8, UR14, R2 ;  /* 0x0000000e08027c2b */ /* 0x000fe20008000002 */
[----:B------:R-:W-:-:S03]  /*1950*/  ULEA UR14, UR36, UR37, 0x1 ;  /* 0x00000025240e7291 */ /* 0x000fc6000f8e083f */
[----:B------:R-:W-:Y:S01]  /*1960*/  LEA R0, R0, UR39, 0x2 ;  /* 0x0000002700007c11 */ /* 0x000fe2000f8e10ff */
[----:B------:R-:W-:-:S04]  /*1970*/  ULEA UR14, UR14, UR22, 0x3 ;  /* 0x000000160e0e7291 */ /* 0x000fc8000f8e183f */
[----:B------:R-:W3:Y:S01]  /*1980*/  LDS.64 R120, [R0+0xa000] ;  /* 0x00a0000000787984 */ /* 0x000ee20000000a00 */
[----:B------:R-:W1:Y:S03]  /*1990*/  F2F.F32.F64 R2, R2 ;  /* 0x0000000200027310 */ /* 0x000e660000301000 */
[----:B------:R-:W3:Y:S04]  /*19a0*/  LDS.64 R122, [R0+0xa020] ;  /* 0x00a02000007a7984 */ /* 0x000ee80000000a00 */
[----:B------:R-:W3:Y:S04]  /*19b0*/  LDS.64 R116, [R0+0xa040] ;  /* 0x00a0400000747984 */ /* 0x000ee80000000a00 */
[----:B------:R-:W3:Y:S01]  /*19c0*/  LDS.64 R114, [R0+0xa060] ;  /* 0x00a0600000727984 */ /* 0x000ee20000000a00 */
[C---:B-1----:R-:W-:Y:S01]  /*19d0*/  FMUL R4, R2.reuse, R4 ;  /* 0x0000000402047220 */ /* 0x042fe20000400000 */
[C---:B------:R-:W-:Y:S01]  /*19e0*/  FMUL R5, R2.reuse, R5 ;  /* 0x0000000502057220 */ /* 0x040fe20000400000 */
[C---:B--2---:R-:W-:Y:S01]  /*19f0*/  FMUL R8, R2.reuse, R6 ;  /* 0x0000000602087220 */ /* 0x044fe20000400000 */
[C---:B------:R-:W-:Y:S01]  /*1a00*/  FMUL R9, R2.reuse, R7 ;  /* 0x0000000702097220 */ /* 0x040fe20000400000 */
[C---:B------:R-:W-:Y:S01]  /*1a10*/  FMUL R24, R2.reuse, R24 ;  /* 0x0000001802187220 */ /* 0x040fe20000400000 */
[----:B------:R-:W-:Y:S01]  /*1a20*/  FMUL R25, R2, R25 ;  /* 0x0000001902197220 */ /* 0x000fe20000400000 */
[----:B------:R-:W-:-:S02]  /*1a30*/  IMAD.MOV.U32 R6, RZ, RZ, R4 ;  /* 0x000000ffff067224 */ /* 0x000fc400078e0004 */
[C---:B----4-:R-:W-:Y:S01]  /*1a40*/  FMUL R12, R2.reuse, R12 ;  /* 0x0000000c020c7220 */ /* 0x050fe20000400000 */
[----:B------:R-:W-:Y:S02]  /*1a50*/  IMAD.MOV.U32 R7, RZ, RZ, R5 ;  /* 0x000000ffff077224 */ /* 0x000fe400078e0005 */
[C---:B------:R-:W-:Y:S01]  /*1a60*/  FMUL R13, R2.reuse, R13 ;  /* 0x0000000d020d7220 */ /* 0x040fe20000400000 */
[----:B------:R-:W-:Y:S02]  /*1a70*/  IMAD.MOV.U32 R10, RZ, RZ, R8 ;  /* 0x000000ffff0a7224 */ /* 0x000fe400078e0008 */
[C---:B------:R-:W-:Y:S01]  /*1a80*/  FMUL R16, R2.reuse, R16 ;  /* 0x0000001002107220 */ /* 0x040fe20000400000 */
[----:B------:R-:W-:Y:S01]  /*1a90*/  IMAD.MOV.U32 R11, RZ, RZ, R9 ;  /* 0x000000ffff0b7224 */ /* 0x000fe200078e0009 */
[----:B------:R1:W-:Y:S01]  /*1aa0*/  STL.128 [R1], R4 ;  /* 0x0000000401007387 */ /* 0x0003e20000100c00 */
[----:B------:R-:W-:Y:S02]  /*1ab0*/  IMAD.MOV.U32 R26, RZ, RZ, R24 ;  /* 0x000000ffff1a7224 */ /* 0x000fe400078e0018 */
[C---:B------:R-:W-:Y:S01]  /*1ac0*/  FMUL R17, R2.reuse, R17 ;  /* 0x0000001102117220 */ /* 0x040fe20000400000 */
[----:B------:R-:W-:Y:S01]  /*1ad0*/  IMAD.MOV.U32 R27, RZ, RZ, R25 ;  /* 0x000000ffff1b7224 */ /* 0x000fe200078e0019 */
[----:B------:R2:W-:Y:S01]  /*1ae0*/  STL.128 [R1+0x10], R8 ;  /* 0x0000100801007387 */ /* 0x0005e20000100c00 */
[C---:B------:R-:W-:Y:S01]  /*1af0*/  FMUL R20, R2.reuse, R20 ;  /* 0x0000001402147220 */ /* 0x040fe20000400000 */
[----:B------:R-:W-:Y:S01]  /*1b00*/  FMUL R21, R2, R21 ;  /* 0x0000001502157220 */ /* 0x000fe20000400000 */
[----:B------:R-:W-:Y:S01]  /*1b10*/  IMAD.MOV.U32 R14, RZ, RZ, R12 ;  /* 0x000000ffff0e7224 */ /* 0x000fe200078e000c */
[----:B------:R4:W-:Y:S01]  /*1b20*/  STL.128 [R1+0x50], R24 ;  /* 0x0000501801007387 */ /* 0x0009e20000100c00 */
[----:B------:R-:W-:Y:S01]  /*1b30*/  MOV R15, R13 ;  /* 0x0000000d000f7202 */ /* 0x000fe20000000f00 */
[----:B------:R-:W-:-:S02]  /*1b40*/  IMAD.MOV.U32 R18, RZ, RZ, R16 ;  /* 0x000000ffff127224 */ /* 0x000fc400078e0010 */
[----:B------:R-:W3:Y:S01]  /*1b50*/  LDS.64 R112, [R0+0xa080] ;  /* 0x00a0800000707984 */ /* 0x000ee20000000a00 */
[----:B------:R-:W-:Y:S02]  /*1b60*/  IMAD.MOV.U32 R19, RZ, RZ, R17 ;  /* 0x000000ffff137224 */ /* 0x000fe400078e0011 */
[----:B------:R-:W-:Y:S02]  /*1b70*/  IMAD.MOV.U32 R22, RZ, RZ, R20 ;  /* 0x000000ffff167224 */ /* 0x000fe400078e0014 */
[C---:B-1----:R-:W-:Y:S01]  /*1b80*/  FMUL R4, R2.reuse, R28 ;  /* 0x0000001c02047220 */ /* 0x042fe20000400000 */
[C---:B------:R-:W-:Y:S01]  /*1b90*/  FMUL R5, R2.reuse, R29 ;  /* 0x0000001d02057220 */ /* 0x040fe20000400000 */
[----:B------:R-:W1:Y:S01]  /*1ba0*/  LDS.64 R138, [R0+0xa0c0] ;  /* 0x00a0c000008a7984 */ /* 0x000e620000000a00 */
[----:B------:R-:W-:Y:S02]  /*1bb0*/  IMAD.MOV.U32 R23, RZ, RZ, R21 ;  /* 0x000000ffff177224 */ /* 0x000fe400078e0015 */
[C---:B--2---:R-:W-:Y:S01]  /*1bc0*/  FMUL R8, R2.reuse, R30 ;  /* 0x0000001e02087220 */ /* 0x044fe20000400000 */
[----:B------:R-:W-:Y:S01]  /*1bd0*/  FMUL R9, R2, R31 ;  /* 0x0000001f02097220 */ /* 0x000fe20000400000 */
[----:B------:R-:W2:Y:S01]  /*1be0*/  LDS.64 R136, [R0+0xa0e0] ;  /* 0x00a0e00000887984 */ /* 0x000ea20000000a00 */
[----:B------:R-:W-:-:S02]  /*1bf0*/  IMAD.MOV.U32 R6, RZ, RZ, R4 ;  /* 0x000000ffff067224 */ /* 0x000fc400078e0004 */
[----:B------:R-:W-:Y:S01]  /*1c00*/  IMAD.MOV.U32 R7, RZ, RZ, R5 ;  /* 0x000000ffff077224 */ /* 0x000fe200078e0005 */
[----:B------:R-:W1:Y:S01]  /*1c10*/  LDS.64 R2, [R0+0xa0a0] ;  /* 0x00a0a00000027984 */ /* 0x000e620000000a00 */
[----:B----4-:R-:W-:Y:S01]  /*1c20*/  WARPGROUP.ARRIVE ;  /* 0x00000000000079c5 */ /* 0x010fe20000000000 */
[----:B------:R-:W-:Y:S02]  /*1c30*/  IMAD.MOV.U32 R10, RZ, RZ, R8 ;  /* 0x000000ffff0a7224 */ /* 0x000fe400078e0008 */
[----:B------:R-:W-:Y:S01]  /*1c40*/  IMAD.MOV.U32 R11, RZ, RZ, R9 ;  /* 0x000000ffff0b7224 */ /* 0x000fe200078e0009 */
[----:B------:R4:W-:Y:S02]  /*1c50*/  STL.128 [R1+0x20], R12 ;  /* 0x0000200c01007387 */ /* 0x0009e40000100c00 */
[----:B------:R-:W-:Y:S02]  /*1c60*/  HGMMA.64x64x16.F32 R24, gdesc[UR16], RZ, !UPT, gsb0 ;  /* 0x00e00000101879f0 */ /* 0x000fe4000c0008ff */
[----:B------:R1:W-:Y:S04]  /*1c70*/  STL.128 [R1+0x30], R16 ;  /* 0x0000301001007387 */ /* 0x0003e80000100c00 */
[----:B------:R1:W-:Y:S04]  /*1c80*/  STL.128 [R1+0x40], R20 ;  /* 0x0000401401007387 */ /* 0x0003e80000100c00 */
[----:B------:R1:W-:Y:S01]  /*1c90*/  STL.128 [R1+0x60], R4 ;  /* 0x0000600401007387 */ /* 0x0003e20000100c00 */
[----:B----4-:R-:W-:-:S03]  /*1ca0*/  SHF.L.U32 R12, R118, 0x1f, RZ ;  /* 0x0000001f760c7819 */ /* 0x010fc600000006ff */
[----:B------:R4:W-:Y:S01]  /*1cb0*/  STL.128 [R1+0x70], R8 ;  /* 0x0000700801007387 */ /* 0x0009e20000100c00 */
[----:B------:R-:W-:Y:S02]  /*1cc0*/  WARPGROUP.DEPBAR.LE gsb0, 0x0 ;  /* 0x00008000000079c5 */ /* 0x000fe40000010000 */
[----:B------:R-:W5:Y:S02]  /*1cd0*/  SYNCS.PHASECHK.TRANS64.TRYWAIT P1, [UR14], R12 ;  /* 0x0000000cff0075a7 */ /* 0x000f64000802014e */
[----:B-12345:R-:W-:Y:S05]  /*1ce0*/  @!P1 BRA `(.L_x_23) ;  /* 0x0000005400749947 */ /* 0x03efea0003800000 */
.L_x_127:
[----:B------:R-:W2:Y:S04]  /*1cf0*/  LDL.128 R124, [R1] ;  /* 0x00000000017c7983 */ /* 0x000ea80000100c00 */
[----:B------:R-:W3:Y:S04]  /*1d00*/  LDL.128 R16, [R1+0x10] ;  /* 0x0000100001107983 */ /* 0x000ee80000100c00 */
[----:B------:R-:W4:Y:S04]  /*1d10*/  LDL.128 R108, [R1+0x20] ;  /* 0x00002000016c7983 */ /* 0x000f280000100c00 */
[----:B------:R-:W5:Y:S04]  /*1d20*/  LDL.128 R104, [R1+0x30] ;  /* 0x0000300001687983 */ /* 0x000f680000100c00 */
[----:B------:R-:W5:Y:S04]  /*1d30*/  LDL.128 R20, [R1+0x40] ;  /* 0x0000400001147983 */ /* 0x000f680000100c00 */
[----:B-1----:R-:W5:Y:S04]  /*1d40*/  LDL.128 R12, [R1+0x50] ;  /* 0x00005000010c7983 */ /* 0x002f680000100c00 */
[----:B------:R-:W5:Y:S04]  /*1d50*/  LDL.128 R8, [R1+0x60] ;  /* 0x0000600001087983 */ /* 0x000f680000100c00 */
[----:B------:R-:W5:Y:S01]  /*1d60*/  LDL.128 R4, [R1+0x70] ;  /* 0x0000700001047983 */ /* 0x000f620000100c00 */
[C---:B------:R-:W-:Y:S01]  /*1d70*/  VIADD R0, R130.reuse, 0x8 ;  /* 0x0000000882007836 */ /* 0x040fe20000000000 */
[----:B------:R-:W-:Y:S01]  /*1d80*/  ISETP.GE.AND P1, PT, R130, UR8, PT ;  /* 0x0000000882007c0c */ /* 0x000fe2000bf26270 */
[--C-:B------:R-:W-:Y:S01]  /*1d90*/  FADD R45, R45, -R3.reuse ;  /* 0x800000032d2d7221 */ /* 0x100fe20000000000 */
[----:B------:R-:W-:Y:S01]  /*1da0*/  FADD R47, R47, -R3 ;  /* 0x800000032f2f7221 */ /* 0x000fe20000000000 */
[--C-:B------:R-:W-:Y:S01]  /*1db0*/  FADD R44, R44, -R2.reuse ;  /* 0x800000022c2c7221 */ /* 0x100fe20000000000 */
[----:B------:R-:W-:Y:S01]  /*1dc0*/  ISETP.GE.AND P2, PT, R0, UR8, PT ;  /* 0x0000000800007c0c */ /* 0x000fe2000bf46270 */
[----:B------:R-:W-:Y:S01]  /*1dd0*/  FADD R46, R46, -R2 ;  /* 0x800000022e2e7221 */ /* 0x000fe20000000000 */
[----:B------:R-:W-:Y:S01]  /*1de0*/  FSEL R0, R57, -INF , !P1 ;  /* 0xff80000039007808 */ /* 0x000fe20004800000 */
[----:B------:R-:W-:Y:S01]  /*1df0*/  ULOP3.LUT UR28, UR37, 0x1, URZ, 0xc, !UPT ;  /* 0x00000001251c7892 */ /* 0x000fe2000f8e0c3f */
[----:B------:R-:W-:Y:S01]  /*1e00*/  FSEL R119, R58, -INF , !P2 ;  /* 0xff8000003a777808 */ /* 0x000fe20005000000 */
[----:B------:R-:W-:Y:S01]  /*1e10*/  USHF.L.U32 UR14, UR36, 0x1, URZ ;  /* 0x00000001240e7899 */ /* 0x000fe2000800063f */
[----:B------:R-:W-:Y:S01]  /*1e20*/  FSEL R143, R68, -INF , !P1 ;  /* 0xff800000448f7808 */ /* 0x000fe20004800000 */
[----:B------:R-:W-:Y:S01]  /*1e30*/  ULEA UR17, UR27, UR24, 0x7 ;  /* 0x000000181b117291 */ /* 0x000fe2000f8e383f */
[----:B------:R-:W-:Y:S01]  /*1e40*/  FSEL R68, R77, -INF , !P1 ;  /* 0xff8000004d447808 */ /* 0x000fe20004800000 */
[----:B------:R-:W-:Y:S01]  /*1e50*/  ULOP3.LUT UR14, UR14, 0xfffffffe, UR28, 0xe2, !UPT ;  /* 0xfffffffe0e0e7892 */ /* 0x000fe2000f8ee21c */
[----:B------:R-:W-:Y:S01]  /*1e60*/  FSEL R141, R72, -INF , !P1 ;  /* 0xff800000488d7808 */ /* 0x000fe20004800000 */
[----:B------:R-:W-:Y:S01]  /*1e70*/  UMOV UR15, 0xc0000010 ;  /* 0xc0000010000f7882 */ /* 0x000fe20000000000 */
[----:B------:R-:W-:Y:S01]  /*1e80*/  FSEL R77, R62, -INF , !P2 ;  /* 0xff8000003e4d7808 */ /* 0x000fe20005000000 */
[----:B------:R-:W-:Y:S01]  /*1e90*/  ULEA UR16, UR14, UR22, 0x3 ;  /* 0x000000160e107291 */ /* 0x000fe2000f8e183f */
[----:B------:R-:W-:Y:S01]  /*1ea0*/  FSEL R140, R65, -INF , !P1 ;  /* 0xff800000418c7808 */ /* 0x000fe20004800000 */
[--C-:B------:R-:W-:Y:S01]  /*1eb0*/  FADD R31, R31, -R123.reuse ;  /* 0x8000007b1f1f7221 */ /* 0x100fe20000000000 */
[----:B------:R-:W-:Y:S01]  /*1ec0*/  FSEL R72, R73, -INF , !P1 ;  /* 0xff80000049487808 */ /* 0x000fe20004800000 */
[----:B------:R-:W-:Y:S01]  /*1ed0*/  UMOV UR14, UR17 ;  /* 0x00000011000e7c82 */ /* 0x000fe20008000000 */
[----:B------:R-:W-:Y:S01]  /*1ee0*/  FSEL R73, R76, -INF , !P1 ;  /* 0xff8000004c497808 */ /* 0x000fe20004800000 */
[----:B------:R-:W-:Y:S01]  /*1ef0*/  FADD R29, R29, -R123 ;  /* 0x8000007b1d1d7221 */ /* 0x000fe20000000000 */
[----:B------:R-:W-:Y:S01]  /*1f00*/  FSEL R65, R84, -INF , !P1 ;  /* 0xff80000054417808 */ /* 0x000fe20004800000 */
[--C-:B------:R-:W-:Y:S01]  /*1f10*/  FADD R123, R32, -R116.reuse ;  /* 0x80000074207b7221 */ /* 0x100fe20000000000 */
[----:B------:R-:W-:Y:S01]  /*1f20*/  FSEL R76, R59, -INF , !P2 ;  /* 0xff8000003b4c7808 */ /* 0x000fe20005000000 */
[----:B------:R-:W-:Y:S01]  /*1f30*/  SYNCS.ARRIVE.TRANS64.A1T0 RZ, [UR16], RZ ;  /* 0x000000ffffff79a7 */ /* 0x000fe20008100010 */
[----:B------:R-:W-:Y:S01]  /*1f40*/  FSEL R84, R67, -INF , !P2 ;  /* 0xff80000043547808 */ /* 0x000fe20005000000 */
[--C-:B------:R-:W-:Y:S01]  /*1f50*/  FADD R33, R33, -R117.reuse ;  /* 0x8000007521217221 */ /* 0x100fe20000000000 */
[----:B------:R-:W-:Y:S01]  /*1f60*/  FSEL R67, R70, -INF , !P2 ;  /* 0xff80000046437808 */ /* 0x000fe20005000000 */
[----:B------:R-:W-:Y:S01]  /*1f70*/  FADD R145, R34, -R116 ;  /* 0x8000007422917221 */ /* 0x000fe20000000000 */
[----:B------:R-:W-:Y:S01]  /*1f80*/  FSEL R70, R71, -INF , !P2 ;  /* 0xff80000047467808 */ /* 0x000fe20005000000 */
[----:B------:R-:W-:Y:S01]  /*1f90*/  FADD R35, R35, -R117 ;  /* 0x8000007523237221 */ /* 0x000fe20000000000 */
[----:B------:R-:W-:Y:S01]  /*1fa0*/  FSEL R57, R60, -INF , !P1 ;  /* 0xff8000003c397808 */ /* 0x000fe20004800000 */
[----:B------:R-:W-:Y:S01]  /*1fb0*/  FADD R147, R38, -R114 ;  /* 0x8000007226937221 */ /* 0x000fe20000000000 */
        /* <DEDUP_REMOVED lines=14> */
[----:B------:R-:W-:Y:S01]  /*20a0*/  FADD R115, R42, -R112 ;  /* 0x800000702a737221 */ /* 0x000fe20000000000 */
[--C-:B------:R-:W-:Y:S01]  /*20b0*/  FADD R43, R43, -R113.reuse ;  /* 0x800000712b2b7221 */ /* 0x100fe20000000000 */
[----:B------:R-:W-:Y:S01]  /*20c0*/  FADD R41, R41, -R113 ;  /* 0x8000007129297221 */ /* 0x000fe20000000000 */
[----:B------:R-:W-:Y:S01]  /*20d0*/  UIADD3 UR36, UR36, 0x1, URZ ;  /* 0x0000000124247890 */ /* 0x000fe2000fffe03f */
[--C-:B------:R-:W-:Y:S01]  /*20e0*/  FADD R48, R48, -R138.reuse ;  /* 0x8000008a30307221 */ /* 0x100fe20000000000 */
[----:B------:R-:W-:Y:S01]  /*20f0*/  FADD R50, R50, -R138 ;  /* 0x8000008a32327221 */ /* 0x000fe20000000000 */
[--C-:B------:R-:W-:Y:S01]  /*2100*/  FADD R49, R49, -R139.reuse ;  /* 0x8000008b31317221 */ /* 0x100fe20000000000 */
[----:B------:R-:W-:Y:S01]  /*2110*/  FADD R51, R51, -R139 ;  /* 0x8000008b33337221 */ /* 0x000fe20000000000 */
[----:B------:R-:W-:Y:S01]  /*2120*/  UISETP.NE.AND UP0, UPT, UR36, 0x2, UPT ;  /* 0x000000022400788c */ /* 0x000fe2000bf05270 */
[--C-:B------:R-:W-:Y:S01]  /*2130*/  FADD R52, R52, -R136.reuse ;  /* 0x8000008834347221 */ /* 0x100fe20000000000 */
[----:B------:R-:W-:Y:S01]  /*2140*/  FADD R54, R54, -R136 ;  /* 0x8000008836367221 */ /* 0x000fe20000000000 */
[--C-:B------:R-:W-:Y:S01]  /*2150*/  FADD R53, R53, -R137.reuse ;  /* 0x8000008935357221 */ /* 0x100fe20000000000 */
[----:B------:R-:W-:Y:S01]  /*2160*/  FADD R55, R55, -R137 ;  /* 0x8000008937377221 */ /* 0x000fe20000000000 */
[----:B------:R-:W-:-:S02]  /*2170*/  USEL UR16, URZ, 0x1, UP0 ;  /* 0x000000013f107887 */ /* 0x000fc40008000000 */
[----:B------:R-:W-:-:S04]  /*2180*/  USEL UR36, UR36, URZ, UP0 ;  /* 0x0000003f24247287 */ /* 0x000fc80008000000 */
[----:B------:R-:W-:Y:S01]  /*2190*/  LOP3.LUT R118, R118, UR16, RZ, 0x3c, !PT ;  /* 0x0000001076767c12 */ /* 0x000fe2000f8e3cff */
[----:B--2---:R-:W-:Y:S01]  /*21a0*/  FFMA R58, R119, UR11, -R126 ;  /* 0x0000000b773a7c23 */ /* 0x004fe2000800087e */
[----:B------:R-:W-:Y:S01]  /*21b0*/  FSEL R119, R56, -INF , !P1 ;  /* 0xff80000038777808 */ /* 0x000fe20004800000 */
[----:B------:R-:W-:Y:S01]  /*21c0*/  FFMA R0, R0, UR11, -R125 ;  /* 0x0000000b00007c23 */ /* 0x000fe2000800087d */
[----:B------:R-:W-:Y:S01]  /*21d0*/  FSEL R56, R61, -INF , !P1 ;  /* 0xff8000003d387808 */ /* 0x000fe20004800000 */
[----:B---3--:R-:W-:Y:S01]  /*21e0*/  FFMA R18, R77, UR11, -R18 ;  /* 0x0000000b4d127c23 */ /* 0x008fe20008000812 */
[----:B------:R-:W-:Y:S01]  /*21f0*/  FSETP.GEU.AND P4, PT, R58, -126, PT ;  /* 0xc2fc00003a00780b */ /* 0x000fe20003f8e000 */
[----:B------:R-:W-:Y:S01]  /*2200*/  FFMA R119, R119, UR11, -R124 ;  /* 0x0000000b77777c23 */ /* 0x000fe2000800087c */
[----:B------:R-:W-:Y:S01]  /*2210*/  FSEL R61, R64, -INF , !P1 ;  /* 0xff800000403d7808 */ /* 0x000fe20004800000 */
[----:B------:R-:W-:Y:S01]  /*2220*/  FFMA R76, R76, UR11, -R127 ;  /* 0x0000000b4c4c7c23 */ /* 0x000fe2000800087f */
[----:B------:R-:W-:Y:S01]  /*2230*/  FSEL R64, R81, -INF , !P1 ;  /* 0xff80000051407808 */ /* 0x000fe20004800000 */
[----:B------:R-:W-:Y:S01]  /*2240*/  FFMA R17, R56, UR11, -R17 ;  /* 0x0000000b38117c23 */ /* 0x000fe20008000811 */
[----:B------:R-:W-:Y:S01]  /*2250*/  FSETP.GEU.AND P3, PT, R119, -126, PT ;  /* 0xc2fc00007700780b */ /* 0x000fe20003f6e000 */
[----:B----4-:R-:W-:Y:S01]  /*2260*/  FFMA R109, R140, UR11, -R109 ;  /* 0x0000000b8c6d7c23 */ /* 0x010fe2000800086d */
[----:B------:R-:W-:Y:S01]  /*2270*/  FSEL R126, R69, -INF , !P1 ;  /* 0xff800000457e7808 */ /* 0x000fe20004800000 */
[----:B------:R-:W-:Y:S01]  /*2280*/  FFMA R16, R57, UR11, -R16 ;  /* 0x0000000b39107c23 */ /* 0x000fe20008000810 */
[----:B------:R-:W-:Y:S01]  /*2290*/  FSEL R81, R66, -INF , !P2 ;  /* 0xff80000042517808 */ /* 0x000fe20005000000 */
[----:B------:R-:W-:Y:S01]  /*22a0*/  FADD R127, R30, -R122 ;  /* 0x8000007a1e7f7221 */ /* 0x000fe20000000000 */
[----:B------:R-:W-:Y:S01]  /*22b0*/  FSEL R69, R80, -INF , !P1 ;  /* 0xff80000050457808 */ /* 0x000fe20004800000 */
[----:B------:R-:W-:Y:S01]  /*22c0*/  @!P4 FMUL R58, R58, 0.5 ;  /* 0x3f0000003a3ac820 */ /* 0x000fe20000400000 */
[----:B------:R-:W-:Y:S01]  /*22d0*/  FSEL R66, R83, -INF , !P2 ;  /* 0xff80000053427808 */ /* 0x000fe20005000000 */
[----:B------:R-:W-:Y:S01]  /*22e0*/  FADD R83, R25, -R121 ;  /* 0x8000007919537221 */ /* 0x000fe20000000000 */
[----:B------:R-:W-:Y:S01]  /*22f0*/  FSEL R80, R63, -INF , !P2 ;  /* 0xff8000003f507808 */ /* 0x000fe20005000000 */
[----:B------:R-:W1:Y:S01]  /*2300*/  MUFU.EX2 R25, R58 ;  /* 0x0000003a00197308 */ /* 0x000e620000000800 */
[----:B------:R-:W-:Y:S01]  /*2310*/  FSETP.GEU.AND P1, PT, R0, -126, PT ;  /* 0xc2fc00000000780b */ /* 0x000fe20003f2e000 */
[----:B------:R-:W-:Y:S01]  /*2320*/  @!P3 FMUL R119, R119, 0.5 ;  /* 0x3f0000007777b820 */ /* 0x000fe20000400000 */
[----:B------:R-:W-:Y:S01]  /*2330*/  FSEL R63, R82, -INF , !P2 ;  /* 0xff800000523f7808 */ /* 0x000fe20005000000 */
[----:B------:R-:W-:Y:S01]  /*2340*/  FFMA R80, R80, UR11, -R19 ;  /* 0x0000000b50507c23 */ /* 0x000fe20008000813 */
[----:B------:R-:W-:Y:S01]  /*2350*/  FSETP.GEU.AND P2, PT, R18, -126, PT ;  /* 0xc2fc00001200780b */ /* 0x000fe20003f4e000 */
[----:B------:R-:W-:Y:S01]  /*2360*/  FADD R121, R27, -R121 ;  /* 0x800000791b797221 */ /* 0x000fe20000000000 */
[----:B------:R-:W-:Y:S01]  /*2370*/  FSETP.GEU.AND P5, PT, R76, -126, PT ;  /* 0xc2fc00004c00780b */ /* 0x000fe20003fae000 */
[----:B------:R-:W2:Y:S01]  /*2380*/  MUFU.EX2 R24, R119 ;  /* 0x0000007700187308 */ /* 0x000ea20000000800 */
[----:B------:R-:W-:Y:S01]  /*2390*/  FSETP.GEU.AND P6, PT, R17, -126, PT ;  /* 0xc2fc00001100780b */ /* 0x000fe20003fce000 */
[----:B------:R-:W-:Y:S01]  /*23a0*/  FFMA R61, R61, UR11, -R108 ;  /* 0x0000000b3d3d7c23 */ /* 0x000fe2000800086c */
[----:B------:R-:W-:Y:S01]  /*23b0*/  FFMA R84, R84, UR11, -R111 ;  /* 0x0000000b54547c23 */ /* 0x000fe2000800086f */
[----:B-----5:R-:W-:Y:S01]  /*23c0*/  FFMA R70, R70, UR11, -R107 ;  /* 0x0000000b46467c23 */ /* 0x020fe2000800086b */
[----:B------:R-:W-:Y:S01]  /*23d0*/  FFMA R22, R71, UR11, -R22 ;  /* 0x0000000b47167c23 */ /* 0x000fe20008000816 */
[----:B------:R-:W-:Y:S01]  /*23e0*/  @!P1 FMUL R0, R0, 0.5 ;  /* 0x3f00000000009820 */ /* 0x000fe20000400000 */
[----:B------:R-:W-:Y:S01]  /*23f0*/  FFMA R81, R81, UR11, -R110 ;  /* 0x0000000b51517c23 */ /* 0x000fe2000800086e */
[----:B------:R-:W-:Y:S01]  /*2400*/  FFMA R67, R67, UR11, -R106 ;  /* 0x0000000b43437c23 */ /* 0x000fe2000800086a */
[----:B-1----:R-:W-:Y:S01]  /*2410*/  @!P4 FMUL R25, R25, R25 ;  /* 0x000000191919c220 */ /* 0x002fe20000400000 */
[----:B------:R-:W-:Y:S01]  /*2420*/  @!P2 FMUL R18, R18, 0.5 ;  /* 0x3f0000001212a820 */ /* 0x000fe20000400000 */
[----:B------:R1:W3:Y:S01]  /*2430*/  MUFU.EX2 R19, R0 ;  /* 0x0000000000137308 */ /* 0x0002e20000000800 */
[----:B------:R-:W-:Y:S01]  /*2440*/  @!P5 FMUL R76, R76, 0.5 ;  /* 0x3f0000004c4cd820 */ /* 0x000fe20000400000 */
[----:B------:R-:W-:Y:S01]  /*2450*/  FSETP.GEU.AND P4, PT, R80, -126, PT ;  /* 0xc2fc00005000780b */ /* 0x000fe20003f8e000 */
[----:B------:R-:W-:Y:S01]  /*2460*/  @!P6 FMUL R17, R17, 0.5 ;  /* 0x3f0000001111e820 */ /* 0x000fe20000400000 */
[----:B------:R-:W-:Y:S01]  /*2470*/  FMUL R2, R25, UR12 ;  /* 0x0000000c19027c20 */ /* 0x000fe20008400000 */
[----:B------:R-:W-:Y:S01]  /*2480*/  FFMA R104, R143, UR11, -R104 ;  /* 0x0000000b8f687c23 */ /* 0x000fe20008000868 */
[----:B--2---:R-:W-:Y:S01]  /*2490*/  @!P3 FMUL R24, R24, R24 ;  /* 0x000000181818b220 */ /* 0x004fe20000400000 */
[----:B------:R-:W-:Y:S01]  /*24a0*/  FSETP.GEU.AND P3, PT, R81, -126, PT ;  /* 0xc2fc00005100780b */ /* 0x000fe20003f6e000 */
[----:B------:R-:W2:Y:S01]  /*24b0*/  MUFU.EX2 R27, R18 ;  /* 0x00000012001b7308 */ /* 0x000ea20000000800 */
[----:B------:R-:W-:Y:S01]  /*24c0*/  FMUL R57, R2, R85 ;  /* 0x0000005502397220 */ /* 0x000fe20000400000 */
[----:B-1----:R-:W-:Y:S01]  /*24d0*/  FMUL R0, R24, UR12 ;  /* 0x0000000c18007c20 */ /* 0x002fe20008400000 */
[----:B------:R-:W-:Y:S01]  /*24e0*/  FFMA R105, R126, UR11, -R105 ;  /* 0x0000000b7e697c23 */ /* 0x000fe20008000869 */
[----:B------:R-:W-:Y:S01]  /*24f0*/  FFMA R14, R75, UR11, -R14 ;  /* 0x0000000b4b0e7c23 */ /* 0x000fe2000800080e */
[----:B------:R-:W-:Y:S01]  /*2500*/  FFMA R15, R78, UR11, -R15 ;  /* 0x0000000b4e0f7c23 */ /* 0x000fe2000800080f */
[----:B------:R-:W-:Y:S01]  /*2510*/  FMUL R3, R0, R79 ;  /* 0x0000004f00037220 */ /* 0x000fe20000400000 */
[----:B------:R-:W-:Y:S01]  /*2520*/  @!P4 FMUL R80, R80, 0.5 ;  /* 0x3f0000005050c820 */ /* 0x000fe20000400000 */
[----:B------:R-:W1:Y:S01]  /*2530*/  MUFU.EX2 R76, R76 ;  /* 0x0000004c004c7308 */ /* 0x000e620000000800 */
[----:B---3--:R-:W-:Y:S01]  /*2540*/  @!P1 FMUL R19, R19, R19 ;  /* 0x0000001313139220 */ /* 0x008fe20000400000 */
[----:B------:R-:W-:Y:S01]  /*2550*/  FSETP.GEU.AND P1, PT, R61, -126, PT ;  /* 0xc2fc00003d00780b */ /* 0x000fe20003f2e000 */
[----:B------:R-:W-:Y:S01]  /*2560*/  FFMA R23, R74, UR11, -R23 ;  /* 0x0000000b4a177c23 */ /* 0x000fe20008000817 */
[----:B------:R-:W-:Y:S01]  /*2570*/  @!P3 FMUL R81, R81, 0.5 ;  /* 0x3f0000005151b820 */ /* 0x000fe20000400000 */
[C---:B------:R-:W-:Y:S01]  /*2580*/  FMUL R0, R19.reuse, UR12 ;  /* 0x0000000c13007c20 */ /* 0x040fe20008400000 */
[----:B------:R-:W-:Y:S01]  /*2590*/  F2FP.F16.F32.PACK_AB R24, R19, R24 ;  /* 0x000000181318723e */ /* 0x000fe200000000ff */
[----:B------:R-:W-:Y:S01]  /*25a0*/  FFMA R20, R141, UR11, -R20 ;  /* 0x0000000b8d147c23 */ /* 0x000fe20008000814 */
[----:B------:R-:W3:Y:S01]  /*25b0*/  MUFU.EX2 R80, R80 ;  /* 0x0000005000507308 */ /* 0x000ee20000000800 */
[----:B--2---:R-:W-:Y:S01]  /*25c0*/  @!P2 FMUL R27, R27, R27 ;  /* 0x0000001b1b1ba220 */ /* 0x004fe20000400000 */
[----:B------:R-:W-:Y:S01]  /*25d0*/  FSETP.GEU.AND P2, PT, R109, -126, PT ;  /* 0xc2fc00006d00780b */ /* 0x000fe20003f4e000 */
[----:B------:R-:W-:Y:S01]  /*25e0*/  FMUL R0, R0, R83 ;  /* 0x0000005300007220 */ /* 0x000fe20000400000 */
[----:B------:R-:W-:Y:S01]  /*25f0*/  FFMA R21, R72, UR11, -R21 ;  /* 0x0000000b48157c23 */ /* 0x000fe20008000815 */
[----:B------:R-:W-:Y:S01]  /*2600*/  FFMA R12, R73, UR11, -R12 ;  /* 0x0000000b490c7c23 */ /* 0x000fe2000800080c */
[----:B------:R-:W-:Y:S01]  /*2610*/  FFMA R13, R68, UR11, -R13 ;  /* 0x0000000b440d7c23 */ /* 0x000fe2000800080d */
[----:B------:R-:W-:Y:S01]  /*2620*/  @!P1 FMUL R61, R61, 0.5 ;  /* 0x3f0000003d3d9820 */ /* 0x000fe20000400000 */
[----:B------:R-:W-:Y:S01]  /*2630*/  F2FP.F16.F32.PACK_AB R3, R0, R3 ;  /* 0x000000030003723e */ /* 0x000fe200000000ff */
[----:B-1----:R-:W-:Y:S01]  /*2640*/  @!P5 FMUL R76, R76, R76 ;  /* 0x0000004c4c4cd220 */ /* 0x002fe20000400000 */
[----:B------:R-:W-:Y:S01]  /*2650*/  FSETP.GEU.AND P5, PT, R16, -126, PT ;  /* 0xc2fc00001000780b */ /* 0x000fe20003fae000 */
[----:B------:R-:W-:Y:S01]  /*2660*/  FMUL R0, R27, UR12 ;  /* 0x0000000c1b007c20 */ /* 0x000fe20008400000 */
[----:B------:R-:W1:Y:S01]  /*2670*/  MUFU.EX2 R17, R17 ;  /* 0x0000001100117308 */ /* 0x000e620000000800 */
[C---:B------:R-:W-:Y:S01]  /*2680*/  FMUL R2, R76.reuse, UR12 ;  /* 0x0000000c4c027c20 */ /* 0x040fe20008400000 */
[----:B------:R-:W-:Y:S01]  /*2690*/  F2FP.F16.F32.PACK_AB R25, R76, R25 ;  /* 0x000000194c19723e */ /* 0x000fe200000000ff */
[----:B------:R-:W-:Y:S01]  /*26a0*/  @!P2 FMUL R109, R109, 0.5 ;  /* 0x3f0000006d6da820 */ /* 0x000fe20000400000 */
[----:B------:R-:W-:Y:S01]  /*26b0*/  FMUL R127, R0, R127 ;  /* 0x0000007f007f7220 */ /* 0x000fe20000400000 */
[----:B---3--:R-:W-:Y:S01]  /*26c0*/  @!P4 FMUL R80, R80, R80 ;  /* 0x000000505050c220 */ /* 0x008fe20000400000 */
[----:B------:R-:W-:Y:S01]  /*26d0*/  FSETP.GEU.AND P4, PT, R84, -126, PT ;  /* 0xc2fc00005400780b */ /* 0x000fe20003f8e000 */
[----:B------:R-:W-:Y:S01]  /*26e0*/  FMUL R2, R2, R121 ;  /* 0x0000007902027220 */ /* 0x000fe20000400000 */
[----:B------:R-:W2:Y:S01]  /*26f0*/  MUFU.EX2 R0, R109 ;  /* 0x0000006d00007308 */ /* 0x000ea20000000800 */
[----:B------:R-:W-:Y:S01]  /*2700*/  FFMA R10, R63, UR11, -R10 ;  /* 0x0000000b3f0a7c23 */ /* 0x000fe2000800080a */
[----:B------:R-:W-:Y:S01]  /*2710*/  F2FP.F16.F32.PACK_AB R27, R80, R27 ;  /* 0x0000001b501b723e */ /* 0x000fe200000000ff */
[----:B------:R-:W-:Y:S01]  /*2720*/  @!P5 FMUL R16, R16, 0.5 ;  /* 0x3f0000001010d820 */ /* 0x000fe20000400000 */
[----:B------:R-:W-:Y:S01]  /*2730*/  F2FP.F16.F32.PACK_AB R57, R2, R57 ;  /* 0x000000390239723e */ /* 0x000fe200000000ff */
[----:B------:R-:W-:Y:S01]  /*2740*/  FFMA R11, R66, UR11, -R11 ;  /* 0x0000000b420b7c23 */ /* 0x000fe2000800080b */
[----:B------:R-:W-:Y:S01]  /*2750*/  FFMA R8, R69, UR11, -R8 ;  /* 0x0000000b45087c23 */ /* 0x000fe20008000808 */
[----:B------:R-:W-:Y:S01]  /*2760*/  FFMA R9, R64, UR11, -R9 ;  /* 0x0000000b40097c23 */ /* 0x000fe20008000809 */
[----:B------:R3:W4:Y:S01]  /*2770*/  MUFU.EX2 R26, R16 ;  /* 0x00000010001a7308 */ /* 0x0007220000000800 */
[----:B-1----:R-:W-:Y:S01]  /*2780*/  @!P6 FMUL R17, R17, R17 ;  /* 0x000000111111e220 */ /* 0x002fe20000400000 */
[----:B------:R-:W-:Y:S01]  /*2790*/  FSETP.GEU.AND P6, PT, R70, -126, PT ;  /* 0xc2fc00004600780b */ /* 0x000fe20003fce000 */
[----:B------:R-:W-:Y:S01]  /*27a0*/  @!P4 FMUL R84, R84, 0.5 ;  /* 0x3f0000005454c820 */ /* 0x000fe20000400000 */
[----:B------:R-:W-:Y:S01]  /*27b0*/  FFMA R6, R59, UR11, -R6 ;  /* 0x0000000b3b067c23 */ /* 0x000fe20008000806 */
[----:B------:R-:W-:Y:S01]  /*27c0*/  FFMA R4, R65, UR11, -R4 ;  /* 0x0000000b41047c23 */ /* 0x000fe20008000804 */
[----:B------:R-:W-:Y:S01]  /*27d0*/  FFMA R5, R60, UR11, -R5 ;  /* 0x0000000b3c057c23 */ /* 0x000fe20008000805 */
[----:B------:R-:W-:Y:S01]  /*27e0*/  FFMA R7, R62, UR11, -R7 ;  /* 0x0000000b3e077c23 */ /* 0x000fe20008000807 */
[----:B------:R-:W1:Y:S01]  /*27f0*/  MUFU.EX2 R61, R61 ;  /* 0x0000003d003d7308 */ /* 0x000e620000000800 */
[----:B--2---:R-:W-:Y:S01]  /*2800*/  @!P2 FMUL R0, R0, R0 ;  /* 0x000000000000a220 */ /* 0x004fe20000400000 */
[----:B------:R-:W-:Y:S01]  /*2810*/  FSETP.GEU.AND P2, PT, R22, -126, PT ;  /* 0xc2fc00001600780b */ /* 0x000fe20003f4e000 */
[----:B---3--:R-:W-:-:S04]  /*2820*/  FMUL R16, R17, UR12 ;  /* 0x0000000c11107c20 */ /* 0x008fc80008400000 */
[----:B------:R-:W-:Y:S01]  /*2830*/  @!P6 FMUL R70, R70, 0.5 ;  /* 0x3f0000004646e820 */ /* 0x000fe20000400000 */
[----:B------:R-:W2:Y:S01]  /*2840*/  MUFU.EX2 R84, R84 ;  /* 0x0000005400547308 */ /* 0x000ea20000000800 */
[----:B----4-:R-:W-:Y:S01]  /*2850*/  @!P5 FMUL R26, R26, R26 ;  /* 0x0000001a1a1ad220 */ /* 0x010fe20000400000 */
[----:B------:R-:W-:Y:S01]  /*2860*/  FSETP.GEU.AND P5, PT, R67, -126, PT ;  /* 0xc2fc00004300780b */ /* 0x000fe20003fae000 */
[----:B------:R-:W-:Y:S02]  /*2870*/  FMUL R16, R16, R29 ;  /* 0x0000001d10107220 */ /* 0x000fe40000400000 */
[----:B------:R-:W-:Y:S01]  /*2880*/  FMUL R2, R26, UR12 ;  /* 0x0000000c1a027c20 */ /* 0x000fe20008400000 */
[----:B------:R-:W-:Y:S01]  /*2890*/  F2FP.F16.F32.PACK_AB R26, R17, R26 ;  /* 0x0000001a111a723e */ /* 0x000fe200000000ff */
[----:B------:R-:W-:Y:S01]  /*28a0*/  @!P2 FMUL R22, R22, 0.5 ;  /* 0x3f0000001616a820 */ /* 0x000fe20000400000 */
[----:B------:R-:W3:Y:S01]  /*28b0*/  MUFU.EX2 R70, R70 ;  /* 0x0000004600467308 */ /* 0x000ee20000000800 */
[----:B-1----:R-:W-:Y:S01]  /*28c0*/  @!P1 FMUL R61, R61, R61 ;  /* 0x0000003d3d3d9220 */ /* 0x002fe20000400000 */
[----:B------:R-:W-:Y:S01]  /*28d0*/  WARPGROUP.ARRIVE ;  /* 0x00000000000079c5 */ /* 0x000fe20000000000 */
[----:B------:R-:W-:Y:S01]  /*28e0*/  FSETP.GEU.AND P1, PT, R104, -126, PT ;  /* 0xc2fc00006800780b */ /* 0x000fe20003f2e000 */
[----:B------:R-:W-:Y:S01]  /*28f0*/  FMUL R87, R2, R87 ;  /* 0x0000005702577220 */ /* 0x000fe20000400000 */
[----:B------:R-:W-:-:S02]  /*2900*/  FMUL R2, R80, UR12 ;  /* 0x0000000c50027c20 */ /* 0x000fc40008400000 */
[----:B------:R-:W-:Y:S01]  /*2910*/  @!P5 FMUL R67, R67, 0.5 ;  /* 0x3f0000004343d820 */ /* 0x000fe20000400000 */
[----:B------:R-:W1:Y:S01]  /*2920*/  MUFU.EX2 R22, R22 ;  /* 0x0000001600167308 */ /* 0x000e620000000800 */
[----:B------:R-:W-:Y:S01]  /*2930*/  HGMMA.64x16x16.F32 R88, R24, gdesc[UR12].tnspB, R88, gsb0 ;  /* 0x4020000c18587df0 */ /* 0x000fe20008000858 */
[----:B--2---:R-:W-:Y:S01]  /*2940*/  @!P4 FMUL R84, R84, R84 ;  /* 0x000000545454c220 */ /* 0x004fe20000400000 */
[----:B------:R-:W-:Y:S01]  /*2950*/  FSETP.GEU.AND P4, PT, R105, -126, PT ;  /* 0xc2fc00006900780b */ /* 0x000fe20003f8e000 */
[----:B------:R-:W-:Y:S01]  /*2960*/  UIADD3 UR14, UR17, 0x20, URZ ;  /* 0x00000020110e7890 */ /* 0x000fe2000fffe03f */
[----:B------:R-:W-:Y:S01]  /*2970*/  FMUL R18, R2, R31 ;  /* 0x0000001f02127220 */ /* 0x000fe20000400000 */
[----:B------:R-:W-:Y:S01]  /*2980*/  UMOV UR15, 0xc0000010 ;  /* 0xc0000010000f7882 */ /* 0x000fe20000000000 */
[----:B------:R-:W-:Y:S01]  /*2990*/  FMUL R2, R61, UR12 ;  /* 0x0000000c3d027c20 */ /* 0x000fe20008400000 */
[----:B------:R-:W-:Y:S01]  /*29a0*/  @!P1 FMUL R104, R104, 0.5 ;  /* 0x3f00000068689820 */ /* 0x000fe20000400000 */
[----:B------:R-:W2:Y:S01]  /*29b0*/  MUFU.EX2 R81, R81 ;  /* 0x0000005100517308 */ /* 0x000ea20000000800 */
[----:B---3--:R-:W-:Y:S01]  /*29c0*/  @!P6 FMUL R70, R70, R70 ;  /* 0x000000464646e220 */ /* 0x008fe20000400000 */
[----:B------:R-:W-:Y:S01]  /*29d0*/  FSETP.GEU.AND P6, PT, R14, -126, PT ;  /* 0xc2fc00000e00780b */ /* 0x000fe20003fce000 */
[----:B------:R-:W-:Y:S01]  /*29e0*/  FMUL R123, R2, R123 ;  /* 0x0000007b027b7220 */ /* 0x000fe20000400000 */
[----:B------:R-:W-:Y:S01]  /*29f0*/  FMUL R2, R0, UR12 ;  /* 0x0000000c00027c20 */ /* 0x000fe20008400000 */
[----:B------:R-:W-:-:S02]  /*2a00*/  F2FP.F16.F32.PACK_AB R31, R18, R127 ;  /* 0x0000007f121f723e */ /* 0x000fc400000000ff */
[----:B------:R-:W-:Y:S01]  /*2a10*/  @!P4 FMUL R105, R105, 0.5 ;  /* 0x3f0000006969c820 */ /* 0x000fe20000400000 */
[----:B-1----:R-:W-:Y:S01]  /*2a20*/  @!P2 FMUL R22, R22, R22 ;  /* 0x000000161616a220 */ /* 0x002fe20000400000 */
[----:B------:R-:W-:Y:S01]  /*2a30*/  FSETP.GEU.AND P2, PT, R15, -126, PT ;  /* 0xc2fc00000f00780b */ /* 0x000fe20003f4e000 */
[----:B------:R-:W1:Y:S01]  /*2a40*/  MUFU.EX2 R67, R67 ;  /* 0x0000004300437308 */ /* 0x000e620000000800 */
[----:B------:R-:W-:Y:S01]  /*2a50*/  F2FP.F16.F32.PACK_AB R29, R16, R87 ;  /* 0x00000057101d723e */ /* 0x000fe200000000ff */
[----:B------:R-:W-:Y:S01]  /*2a60*/  FMUL R18, R2, R33 ;  /* 0x0000002102127220 */ /* 0x000fe20000400000 */
[----:B------:R-:W-:Y:S02]  /*2a70*/  FMUL R16, R84, UR12 ;  /* 0x0000000c54107c20 */ /* 0x000fe40008400000 */
[----:B------:R-:W-:Y:S01]  /*2a80*/  @!P6 FMUL R14, R14, 0.5 ;  /* 0x3f0000000e0ee820 */ /* 0x000fe20000400000 */
[----:B--2---:R-:W-:Y:S02]  /*2a90*/  @!P3 FMUL R81, R81, R81 ;  /* 0x000000515151b220 */ /* 0x004fe40000400000 */
[----:B------:R-:W2:Y:S01]  /*2aa0*/  MUFU.EX2 R104, R104 ;  /* 0x0000006800687308 */ /* 0x000ea20000000800 */
[----:B------:R-:W-:Y:S01]  /*2ab0*/  FSETP.GEU.AND P3, PT, R23, -126, PT ;  /* 0xc2fc00001700780b */ /* 0x000fe20003f6e000 */
[----:B------:R-:W-:Y:S01]  /*2ac0*/  FMUL R28, R16, R35 ;  /* 0x00000023101c7220 */ /* 0x000fe20000400000 */
[----:B------:R-:W-:Y:S01]  /*2ad0*/  FMUL R2, R81, UR12 ;  /* 0x0000000c51027c20 */ /* 0x000fe20008400000 */
[----:B------:R-:W-:Y:S01]  /*2ae0*/  @!P2 FMUL R15, R15, 0.5 ;  /* 0x3f0000000f0fa820 */ /* 0x000fe20000400000 */
[----:B------:R-:W-:Y:S01]  /*2af0*/  FMUL R16, R70, UR12 ;  /* 0x0000000c46107c20 */ /* 0x000fe20008400000 */
[----:B------:R-:W-:Y:S01]  /*2b00*/  F2FP.F16.F32.PACK_AB R33, R18, R123 ;  /* 0x0000007b1221723e */ /* 0x000fe200000000ff */
[----:B------:R-:W-:Y:S01]  /*2b10*/  FMUL R145, R2, R145 ;  /* 0x0000009102917220 */ /* 0x000fe20000400000 */
[----:B------:R-:W3:Y:S01]  /*2b20*/  MUFU.EX2 R105, R105 ;  /* 0x0000006900697308 */ /* 0x000ee20000000800 */
[----:B-1----:R-:W-:Y:S01]  /*2b30*/  @!P5 FMUL R67, R67, R67 ;  /* 0x000000434343d220 */ /* 0x002fe20000400000 */
[----:B------:R-:W-:Y:S01]  /*2b40*/  FSETP.GEU.AND P5, PT, R20, -126, PT ;  /* 0xc2fc00001400780b */ /* 0x000fe20003fae000 */
[----:B------:R-:W-:Y:S01]  /*2b50*/  FMUL R18, R16, R39 ;  /* 0x0000002710127220 */ /* 0x000fe20000400000 */
[----:B------:R-:W-:Y:S01]  /*2b60*/  F2FP.F16.F32.PACK_AB R19, R28, R145 ;  /* 0x000000911c13723e */ /* 0x000fe200000000ff */
[----:B------:R-:W-:Y:S01]  /*2b70*/  FMUL R2, R67, UR12 ;  /* 0x0000000c43027c20 */ /* 0x000fe20008400000 */
[----:B------:R-:W-:-:S02]  /*2b80*/  @!P3 FMUL R23, R23, 0.5 ;  /* 0x3f0000001717b820 */ /* 0x000fc40000400000 */
[----:B------:R-:W1:Y:S01]  /*2b90*/  MUFU.EX2 R14, R14 ;  /* 0x0000000e000e7308 */ /* 0x000e620000000800 */
[----:B--2---:R-:W-:Y:S01]  /*2ba0*/  @!P1 FMUL R104, R104, R104 ;  /* 0x0000006868689220 */ /* 0x004fe20000400000 */
[----:B------:R-:W-:Y:S02]  /*2bb0*/  WARPGROUP.DEPBAR.LE gsb0, 0x0 ;  /* 0x00008000000079c5 */ /* 0x000fe40000010000 */
[----:B------:R-:W-:Y:S01]  /*2bc0*/  F2FP.F16.F32.PACK_AB R25, R84, R81 ;  /* 0x000000515419723e */ /* 0x000fe200000000ff */
[----:B------:R-:W-:Y:S01]  /*2bd0*/  FMUL R147, R2, R147 ;  /* 0x0000009302937220 */ /* 0x000fe20000400000 */
[----:B------:R-:W-:Y:S01]  /*2be0*/  F2FP.F16.F32.PACK_AB R24, R0, R61 ;  /* 0x0000003d0018723e */ /* 0x000fe200000000ff */
[----:B------:R-:W-:Y:S01]  /*2bf0*/  @!P5 FMUL R20, R20, 0.5 ;  /* 0x3f0000001414d820 */ /* 0x000fe20000400000 */
[----:B------:R-:W2:Y:S01]  /*2c00*/  MUFU.EX2 R15, R15 ;  /* 0x0000000f000f7308 */ /* 0x000ea20000000800 */
[----:B---3--:R-:W-:Y:S01]  /*2c10*/  @!P4 FMUL R105, R105, R105 ;  /* 0x000000696969c220 */ /* 0x008fe20000400000 */
[----:B------:R-:W-:Y:S01]  /*2c20*/  F2FP.F16.F32.PACK_AB R27, R70, R67 ;  /* 0x00000043461b723e */ /* 0x000fe200000000ff */
[----:B------:R-:W-:Y:S01]  /*2c30*/  FMUL R2, R104, UR12 ;  /* 0x0000000c68027c20 */ /* 0x000fe20008400000 */
[----:B------:R-:W-:Y:S01]  /*2c40*/  FSETP.GEU.AND P4, PT, R21, -126, PT ;  /* 0xc2fc00001500780b */ /* 0x000fe20003f8e000 */
[C---:B------:R-:W-:Y:S01]  /*2c50*/  FMUL R16, R105.reuse, UR12 ;  /* 0x0000000c69107c20 */ /* 0x040fe20008400000 */
[----:B------:R-:W-:Y:S01]  /*2c60*/  F2FP.F16.F32.PACK_AB R26, R105, R104 ;  /* 0x00000068691a723e */ /* 0x000fe200000000ff */
[----:B------:R-:W-:Y:S01]  /*2c70*/  FMUL R2, R2, R117 ;  /* 0x0000007502027220 */ /* 0x000fe20000400000 */
[----:B------:R-:W3:Y:S01]  /*2c80*/  MUFU.EX2 R23, R23 ;  /* 0x0000001700177308 */ /* 0x000ee20000000800 */
[----:B-1----:R-:W-:Y:S01]  /*2c90*/  @!P6 FMUL R14, R14, R14 ;  /* 0x0000000e0e0ee220 */ /* 0x002fe20000400000 */
[----:B------:R-:W-:Y:S01]  /*2ca0*/  WARPGROUP.ARRIVE ;  /* 0x00000000000079c5 */ /* 0x000fe20000000000 */
[----:B------:R-:W-:Y:S01]  /*2cb0*/  FSETP.GEU.AND P6, PT, R12, -126, PT ;  /* 0xc2fc00000c00780b */ /* 0x000fe20003fce000 */
[----:B------:R-:W-:Y:S01]  /*2cc0*/  FMUL R35, R16, R37 ;  /* 0x0000002510237220 */ /* 0x000fe20000400000 */
[----:B------:R-:W-:Y:S01]  /*2cd0*/  FSETP.GEU.AND P1, PT, R11, -126, PT ;  /* 0xc2fc00000b00780b */ /* 0x000fe20003f2e000 */
[----:B------:R-:W-:Y:S01]  /*2ce0*/  FMUL R0, R22, UR12 ;  /* 0x0000000c16007c20 */ /* 0x000fe20008400000 */
[----:B------:R-:W-:Y:S01]  /*2cf0*/  F2FP.F16.F32.PACK_AB R37, R18, R147 ;  /* 0x000000931225723e */ /* 0x000fe200000000ff */
[----:B------:R-:W-:Y:S01]  /*2d00*/  HGMMA.64x16x16.F32 R88, R24, gdesc[UR12].tnspB, R88, gsb0 ;  /* 0x4020000c18587df0 */ /* 0x000fe20008000858 */
[----:B--2---:R-:W-:Y:S01]  /*2d10*/  @!P2 FMUL R15, R15, R15 ;  /* 0x0000000f0f0fa220 */ /* 0x004fe20000400000 */
[----:B------:R-:W-:Y:S01]  /*2d20*/  FSETP.GEU.AND P2, PT, R13, -126, PT ;  /* 0xc2fc00000d00780b */ /* 0x000fe20003f4e000 */
[----:B------:R-:W-:Y:S01]  /*2d30*/  @!P4 FMUL R21, R21, 0.5 ;  /* 0x3f0000001515c820 */ /* 0x000fe20000400000 */
[----:B------:R-:W1:Y:S01]  /*2d40*/  MUFU.EX2 R20, R20 ;  /* 0x0000001400147308 */ /* 0x000e620000000800 */
[----:B------:R-:W-:Y:S01]  /*2d50*/  UIADD3 UR14, UR17, 0x40, URZ ;  /* 0x00000040110e7890 */ /* 0x000fe2000fffe03f */
[----:B------:R-:W-:Y:S01]  /*2d60*/  F2FP.F16.F32.PACK_AB R35, R35, R2 ;  /* 0x000000022323723e */ /* 0x000fe200000000ff */
[----:B------:R-:W-:Y:S01]  /*2d70*/  UMOV UR15, 0xc0000010 ;  /* 0xc0000010000f7882 */ /* 0x000fe20000000000 */
[----:B------:R-:W-:Y:S01]  /*2d80*/  @!P6 FMUL R12, R12, 0.5 ;  /* 0x3f0000000c0ce820 */ /* 0x000fe20000400000 */
[----:B---3--:R-:W-:Y:S01]  /*2d90*/  @!P3 FMUL R23, R23, R23 ;  /* 0x000000171717b220 */ /* 0x008fe20000400000 */
[----:B------:R-:W-:Y:S01]  /*2da0*/  FSETP.GEU.AND P3, PT, R10, -126, PT ;  /* 0xc2fc00000a00780b */ /* 0x000fe20003f6e000 */
[----:B------:R-:W-:Y:S01]  /*2db0*/  @!P1 FMUL R11, R11, 0.5 ;  /* 0x3f0000000b0b9820 */ /* 0x000fe20000400000 */
[----:B------:R-:W2:Y:S01]  /*2dc0*/  MUFU.EX2 R21, R21 ;  /* 0x0000001500157308 */ /* 0x000ea20000000800 */
[----:B------:R-:W-:Y:S01]  /*2dd0*/  FMUL R2, R23, UR12 ;  /* 0x0000000c17027c20 */ /* 0x000fe20008400000 */
[----:B------:R-:W-:Y:S01]  /*2de0*/  FMUL R115, R0, R115 ;  /* 0x0000007300737220 */ /* 0x000fe20000400000 */
[----:B------:R-:W-:-:S02]  /*2df0*/  @!P2 FMUL R13, R13, 0.5 ;  /* 0x3f0000000d0da820 */ /* 0x000fc40000400000 */
[----:B------:R-:W-:Y:S01]  /*2e00*/  FMUL R16, R2, R43 ;  /* 0x0000002b02107220 */ /* 0x000fe20000400000 */
[----:B------:R-:W-:Y:S02]  /*2e10*/  FMUL R2, R15, UR12 ;  /* 0x0000000c0f027c20 */ /* 0x000fe40008400000 */
[----:B------:R-:W3:Y:S01]  /*2e20*/  MUFU.EX2 R12, R12 ;  /* 0x0000000c000c7308 */ /* 0x000ee20000000800 */
[----:B-1----:R-:W-:Y:S01]  /*2e30*/  @!P5 FMUL R20, R20, R20 ;  /* 0x000000141414d220 */ /* 0x002fe20000400000 */
[----:B------:R-:W-:Y:S01]  /*2e40*/  FSETP.GEU.AND P5, PT, R6, -126, PT ;  /* 0xc2fc00000600780b */ /* 0x000fe20003fae000 */
[----:B------:R-:W-:Y:S01]  /*2e50*/  @!P3 FMUL R10, R10, 0.5 ;  /* 0x3f0000000a0ab820 */ /* 0x000fe20000400000 */
[----:B------:R-:W-:Y:S01]  /*2e60*/  FMUL R2, R2, R47 ;  /* 0x0000002f02027220 */ /* 0x000fe20000400000 */
[----:B------:R-:W-:-:S03]  /*2e70*/  FMUL R17, R20, UR12 ;  /* 0x0000000c14117c20 */ /* 0x000fc60008400000 */
[----:B------:R-:W1:Y:S01]  /*2e80*/  MUFU.EX2 R13, R13 ;  /* 0x0000000d000d7308 */ /* 0x000e620000000800 */
[----:B--2---:R-:W-:Y:S01]  /*2e90*/  @!P4 FMUL R21, R21, R21 ;  /* 0x000000151515c220 */ /* 0x004fe20000400000 */
[----:B------:R-:W-:Y:S01]  /*2ea0*/  FSETP.GEU.AND P4, PT, R4, -126, PT ;  /* 0xc2fc00000400780b */ /* 0x000fe20003f8e000 */
[----:B------:R-:W-:Y:S01]  /*2eb0*/  FMUL R40, R17, R40 ;  /* 0x0000002811287220 */ /* 0x000fe20000400000 */
[----:B------:R-:W-:Y:S01]  /*2ec0*/  FMUL R17, R14, UR12 ;  /* 0x0000000c0e117c20 */ /* 0x000fe20008400000 */
[----:B------:R-:W-:Y:S02]  /*2ed0*/  FMUL R0, R21, UR12 ;  /* 0x0000000c15007c20 */ /* 0x000fe40008400000 */
[----:B------:R-:W-:Y:S01]  /*2ee0*/  @!P5 FMUL R6, R6, 0.5 ;  /* 0x3f0000000606d820 */ /* 0x000fe20000400000 */
[----:B------:R-:W2:Y:S01]  /*2ef0*/  MUFU.EX2 R10, R10 ;  /* 0x0000000a000a7308 */ /* 0x000ea20000000800 */
[----:B---3--:R-:W-:Y:S01]  /*2f00*/  @!P6 FMUL R12, R12, R12 ;  /* 0x0000000c0c0ce220 */ /* 0x008fe20000400000 */
[----:B------:R-:W-:Y:S01]  /*2f10*/  FSETP.GEU.AND P6, PT, R5, -126, PT ;  /* 0xc2fc00000500780b */ /* 0x000fe20003fce000 */
[----:B------:R-:W-:Y:S01]  /*2f20*/  FMUL R41, R0, R41 ;  /* 0x0000002900297220 */ /* 0x000fe20000400000 */
[----:B------:R-:W-:Y:S01]  /*2f30*/  FMUL R39, R17, R46 ;  /* 0x0000002e11277220 */ /* 0x000fe20000400000 */
[----:B------:R-:W-:Y:S01]  /*2f40*/  FMUL R17, R12, UR12 ;  /* 0x0000000c0c117c20 */ /* 0x000fe20008400000 */
[----:B------:R-:W-:-:S02]  /*2f50*/  WARPGROUP.DEPBAR.LE gsb0, 0x0 ;  /* 0x00008000000079c5 */ /* 0x000fc40000010000 */
[----:B------:R-:W3:Y:S01]  /*2f60*/  MUFU.EX2 R11, R11 ;  /* 0x0000000b000b7308 */ /* 0x000ee20000000800 */
[----:B-1----:R-:W-:Y:S01]  /*2f70*/  @!P2 FMUL R13, R13, R13 ;  /* 0x0000000d0d0da220 */ /* 0x002fe20000400000 */
[----:B------:R-:W-:Y:S01]  /*2f80*/  F2FP.F16.F32.PACK_AB R25, R23, R22 ;  /* 0x000000161719723e */ /* 0x000fe200000000ff */
[----:B------:R-:W-:Y:S01]  /*2f90*/  @!P4 FMUL R4, R4, 0.5 ;  /* 0x3f0000000404c820 */ /* 0x000fe20000400000 */
[----:B------:R-:W-:Y:S01]  /*2fa0*/  F2FP.F16.F32.PACK_AB R24, R21, R20 ;  /* 0x000000141518723e */ /* 0x000fe200000000ff */
[----:B------:R-:W-:Y:S01]  /*2fb0*/  FMUL R0, R13, UR12 ;  /* 0x0000000c0d007c20 */ /* 0x000fe20008400000 */
[----:B------:R-:W-:Y:S01]  /*2fc0*/  F2FP.F16.F32.PACK_AB R27, R15, R14 ;  /* 0x0000000e0f1b723e */ /* 0x000fe200000000ff */
[----:B------:R-:W-:Y:S01]  /*2fd0*/  @!P6 FMUL R5, R5, 0.5 ;  /* 0x3f0000000505e820 */ /* 0x000fe20000400000 */
[----:B------:R-:W-:Y:S01]  /*2fe0*/  F2FP.F16.F32.PACK_AB R26, R13, R12 ;  /* 0x0000000c0d1a723e */ /* 0x000fe200000000ff */
[----:B--2---:R-:W-:Y:S01]  /*2ff0*/  @!P3 FMUL R10, R10, R10 ;  /* 0x0000000a0a0ab220 */ /* 0x004fe20000400000 */
[----:B------:R-:W-:Y:S01]  /*3000*/  FSETP.GEU.AND P3, PT, R8, -126, PT ;  /* 0xc2fc00000800780b */ /* 0x000fe20003f6e000 */
[----:B------:R-:W1:Y:S01]  /*3010*/  MUFU.EX2 R6, R6 ;  /* 0x0000000600067308 */ /* 0x000e620000000800 */
[----:B------:R-:W-:Y:S01]  /*3020*/  WARPGROUP.ARRIVE ;  /* 0x00000000000079c5 */ /* 0x000fe20000000000 */
[----:B------:R-:W-:Y:S01]  /*3030*/  FSETP.GEU.AND P2, PT, R7, -126, PT ;  /* 0xc2fc00000700780b */ /* 0x000fe20003f4e000 */
[----:B------:R-:W-:Y:S01]  /*3040*/  FMUL R45, R0, R45 ;  /* 0x0000002d002d7220 */ /* 0x000fe20000400000 */
[----:B------:R-:W-:Y:S01]  /*3050*/  F2FP.F16.F32.PACK_AB R39, R2, R39 ;  /* 0x000000270227723e */ /* 0x000fe200000000ff */
[----:B------:R-:W-:Y:S01]  /*3060*/  FMUL R15, R10, UR12 ;  /* 0x0000000c0a0f7c20 */ /* 0x000fe20008400000 */
[----:B---3--:R-:W-:Y:S01]  /*3070*/  @!P1 FMUL R11, R11, R11 ;  /* 0x0000000b0b0b9220 */ /* 0x008fe20000400000 */
[----:B------:R-:W-:Y:S01]  /*3080*/  HGMMA.64x16x16.F32 R88, R24, gdesc[UR12].tnspB, R88, gsb0 ;  /* 0x4020000c18587df0 */ /* 0x000fe20008000858 */
[----:B------:R-:W-:Y:S01]  /*3090*/  FSETP.GEU.AND P1, PT, R9, -126, PT ;  /* 0xc2fc00000900780b */ /* 0x000fe20003f2e000 */
[----:B------:R-:W2:Y:S01]  /*30a0*/  MUFU.EX2 R4, R4 ;  /* 0x0000000400047308 */ /* 0x000ea20000000800 */
[----:B------:R-:W-:Y:S01]  /*30b0*/  UIADD3 UR14, UR17, 0x60, URZ ;  /* 0x00000060110e7890 */ /* 0x000fe2000fffe03f */
[----:B------:R-:W-:Y:S01]  /*30c0*/  FMUL R2, R11, UR12 ;  /* 0x0000000c0b027c20 */ /* 0x000fe20008400000 */
[----:B------:R-:W-:Y:S01]  /*30d0*/  @!P3 FMUL R8, R8, 0.5 ;  /* 0x3f0000000808b820 */ /* 0x000fe20000400000 */
[----:B------:R-:W-:Y:S01]  /*30e0*/  UMOV UR15, 0xc0000010 ;  /* 0xc0000010000f7882 */ /* 0x000fe20000000000 */
[----:B------:R-:W-:Y:S01]  /*30f0*/  FMUL R50, R15, R50 ;  /* 0x000000320f327220 */ /* 0x000fe20000400000 */
[----:B------:R-:W-:Y:S01]  /*3100*/  @!P2 FMUL R7, R7, 0.5 ;  /* 0x3f0000000707a820 */ /* 0x000fe20000400000 */
[----:B------:R-:W-:Y:S01]  /*3110*/  FMUL R51, R2, R51 ;  /* 0x0000003302337220 */ /* 0x000fe20000400000 */
[----:B------:R-:W3:Y:S01]  /*3120*/  MUFU.EX2 R5, R5 ;  /* 0x0000000500057308 */ /* 0x000ee20000000800 */
[----:B-1----:R-:W-:Y:S01]  /*3130*/  @!P5 FMUL R6, R6, R6 ;  /* 0x000000060606d220 */ /* 0x002fe20000400000 */
[----:B------:R-:W-:Y:S01]  /*3140*/  FMUL R44, R17, R44 ;  /* 0x0000002c112c7220 */ /* 0x000fe20000400000 */
[----:B------:R-:W-:Y:S01]  /*3150*/  F2FP.F16.F32.PACK_AB R17, R41, R40 ;  /* 0x000000282911723e */ /* 0x000fe200000000ff */
[----:B------:R-:W-:Y:S01]  /*3160*/  @!P1 FMUL R9, R9, 0.5 ;  /* 0x3f00000009099820 */ /* 0x000fe20000400000 */
[----:B------:R-:W-:Y:S01]  /*3170*/  FMUL R15, R6, UR12 ;  /* 0x0000000c060f7c20 */ /* 0x000fe20008400000 */
[----:B------:R-:W-:-:S02]  /*3180*/  F2FP.F16.F32.PACK_AB R21, R16, R115 ;  /* 0x000000731015723e */ /* 0x000fc400000000ff */
[----:B------:R-:W1:Y:S01]  /*3190*/  MUFU.EX2 R8, R8 ;  /* 0x0000000800087308 */ /* 0x000e620000000800 */
[----:B--2---:R-:W-:Y:S01]  /*31a0*/  @!P4 FMUL R4, R4, R4 ;  /* 0x000000040404c220 */ /* 0x004fe20000400000 */
[----:B------:R-:W-:Y:S01]  /*31b0*/  FMUL R43, R15, R54 ;  /* 0x000000360f2b7220 */ /* 0x000fe20000400000 */
[----:B------:R-:W-:Y:S02]  /*31c0*/  F2FP.F16.F32.PACK_AB R23, R45, R44 ;  /* 0x0000002c2d17723e */ /* 0x000fe400000000ff */
[----:B------:R-:W-:-:S03]  /*31d0*/  F2FP.F16.F32.PACK_AB R15, R51, R50 ;  /* 0x00000032330f723e */ /* 0x000fc600000000ff */
[----:B------:R-:W2:Y:S01]  /*31e0*/  MUFU.EX2 R9, R9 ;  /* 0x0000000900097308 */ /* 0x000ea20000000800 */
[----:B---3--:R-:W-:-:S07]  /*31f0*/  @!P6 FMUL R5, R5, R5 ;  /* 0x000000050505e220 */ /* 0x008fce0000400000 */
[----:B------:R-:W3:Y:S01]  /*3200*/  MUFU.EX2 R7, R7 ;  /* 0x0000000700077308 */ /* 0x000ee20000000800 */
[----:B-1----:R-:W-:-:S04]  /*3210*/  @!P3 FMUL R8, R8, R8 ;  /* 0x000000080808b220 */ /* 0x002fc80000400000 */
[----:B------:R-:W-:Y:S01]  /*3220*/  FMUL R13, R8, UR12 ;  /* 0x0000000c080d7c20 */ /* 0x000fe20008400000 */
[----:B------:R-:W-:Y:S02]  /*3230*/  WARPGROUP.DEPBAR.LE gsb0, 0x0 ;  /* 0x00008000000079c5 */ /* 0x000fe40000010000 */
[----:B--2---:R-:W-:Y:S01]  /*3240*/  @!P1 FMUL R9, R9, R9 ;  /* 0x0000000909099220 */ /* 0x004fe20000400000 */
[----:B------:R-:W-:Y:S01]  /*3250*/  F2FP.F16.F32.PACK_AB R25, R11, R10 ;  /* 0x0000000a0b19723e */ /* 0x000fe200000000ff */
[----:B------:R-:W-:Y:S01]  /*3260*/  FMUL R48, R13, R48 ;  /* 0x000000300d307220 */ /* 0x000fe20000400000 */
[----:B------:R-:W-:Y:S01]  /*3270*/  F2FP.F16.F32.PACK_AB R26, R5, R4 ;  /* 0x00000004051a723e */ /* 0x000fe200000000ff */
[C---:B------:R-:W-:Y:S01]  /*3280*/  FMUL R0, R9.reuse, UR12 ;  /* 0x0000000c09007c20 */ /* 0x040fe20008400000 */
[----:B------:R-:W-:Y:S01]  /*3290*/  F2FP.F16.F32.PACK_AB R24, R9, R8 ;  /* 0x000000080918723e */ /* 0x000fe200000000ff */
[----:B------:R-:W-:Y:S01]  /*32a0*/  FMUL R13, R4, UR12 ;  /* 0x0000000c040d7c20 */ /* 0x000fe20008400000 */
[----:B---3--:R-:W-:Y:S01]  /*32b0*/  @!P2 FMUL R7, R7, R7 ;  /* 0x000000070707a220 */ /* 0x008fe20000400000 */
[----:B------:R-:W-:Y:S01]  /*32c0*/  ISETP.NE.AND P2, PT, RZ, UR7, PT ;  /* 0x00000007ff007c0c */ /* 0x000fe2000bf45270 */
[----:B------:R-:W-:Y:S01]  /*32d0*/  FMUL R49, R0, R49 ;  /* 0x0000003100317220 */ /* 0x000fe20000400000 */
[----:B------:R-:W-:Y:S01]  /*32e0*/  FMUL R0, R5, UR12 ;  /* 0x0000000c05007c20 */ /* 0x000fe20008400000 */
[C---:B------:R-:W-:Y:S01]  /*32f0*/  FMUL R2, R7.reuse, UR12 ;  /* 0x0000000c07027c20 */ /* 0x040fe20008400000 */
[----:B------:R-:W-:Y:S01]  /*3300*/  F2FP.F16.F32.PACK_AB R27, R7, R6 ;  /* 0x00000006071b723e */ /* 0x000fe200000000ff */
[----:B------:R-:W-:Y:S01]  /*3310*/  FMUL R41, R13, R52 ;  /* 0x000000340d297220 */ /* 0x000fe20000400000 */
[----:B------:R-:W-:Y:S01]  /*3320*/  FMUL R0, R0, R53 ;  /* 0x0000003500007220 */ /* 0x000fe20000400000 */
[----:B------:R-:W-:Y:S01]  /*3330*/  FMUL R2, R2, R55 ;  /* 0x0000003702027220 */ /* 0x000fe20000400000 */
[----:B------:R-:W-:Y:S01]  /*3340*/  WARPGROUP.ARRIVE ;  /* 0x00000000000079c5 */ /* 0x000fe20000000000 */
[----:B------:R-:W-:-:S02]  /*3350*/  F2FP.F16.F32.PACK_AB R13, R49, R48 ;  /* 0x00000030310d723e */ /* 0x000fc400000000ff */
[----:B------:R-:W-:Y:S02]  /*3360*/  F2FP.F16.F32.PACK_AB R41, R0, R41 ;  /* 0x000000290029723e */ /* 0x000fe400000000ff */
[----:B------:R-:W-:Y:S01]  /*3370*/  F2FP.F16.F32.PACK_AB R43, R2, R43 ;  /* 0x0000002b022b723e */ /* 0x000fe200000000ff */
[----:B------:R-:W-:Y:S03]  /*3380*/  HGMMA.64x16x16.F32 R88, R24, gdesc[UR12].tnspB, R88, gsb0 ;  /* 0x4020000c18587df0 */ /* 0x000fe60008000858 */
[----:B------:R-:W-:Y:S02]  /*3390*/  WARPGROUP.DEPBAR.LE gsb0, 0x0 ;  /* 0x00008000000079c5 */ /* 0x000fe40000010000 */
[----:B------:R-:W-:Y:S05]  /*33a0*/  @P2 BRA `(.L_x_24) ;  /* 0x0000000000142947 */ /* 0x000fea0003800000 */
[----:B------:R-:W-:Y:S01]  /*33b0*/  ULEA UR14, UR36, UR37, 0x1 ;  /* 0x00000025240e7291 */ /* 0x000fe2000f8e083f */
[----:B------:R-:W-:-:S03]  /*33c0*/  SHF.L.U32 R0, R118, 0x1f, RZ ;  /* 0x0000001f76007819 */ /* 0x000fc600000006ff */
[----:B------:R-:W-:-:S09]  /*33d0*/  ULEA UR14, UR14, UR39, 0x3 ;  /* 0x000000270e0e7291 */ /* 0x000fd2000f8e183f */
[----:B------:R-:W1:Y:S02]  /*33e0*/  SYNCS.PHASECHK.TRANS64.TRYWAIT P1, [UR14+0xa4a0], R0 ;  /* 0x00a4a000ff0075a7 */ /* 0x000e64000802014e */
[----:B-1----:R-:W-:Y:S05]  /*33f0*/  @!P1 BRA `(.L_x_25) ;  /* 0x0000003c00c89947 */ /* 0x002fea0003800000 */
.L_x_24:
[----:B------:R2:W-:Y:S04]  /*3400*/  STS [R132+0x2000], R3 ;  /* 0x0020000384007388 */ /* 0x0005e80000000800 */
        /* <DEDUP_REMOVED lines=14> */
[----:B------:R2:W-:Y:S01]  /*34f0*/  STS [R132+0x2780], R43 ;  /* 0x0027802b84007388 */ /* 0x0005e20000000800 */
[----:B------:R-:W-:Y:S01]  /*3500*/  @!PT LDS RZ, [RZ] ;  /* 0x00000000fffff984 */ /* 0x000fe20000000800 */
[----:B------:R-:W-:Y:S01]  /*3510*/  @!PT LDS RZ, [RZ] ;  /* 0x00000000fffff984 */ /* 0x000fe20000000800 */
[----:B------:R-:W-:Y:S01]  /*3520*/  @!PT LDS RZ, [RZ] ;  /* 0x00000000fffff984 */ /* 0x000fe20000000800 */
[----:B------:R-:W-:Y:S01]  /*3530*/  @!PT LDS RZ, [RZ] ;  /* 0x00000000fffff984 */ /* 0x000fe20000000800 */
[----:B------:R3:W-:Y:S06]  /*3540*/  MEMBAR.ALL.CTA ;  /* 0x0000000000007992 */ /* 0x0007ec0000008000 */
[----:B---3--:R-:W3:Y:S01]  /*3550*/  FENCE.VIEW.ASYNC.S ;  /* 0x00000000000073c6 */ /* 0x008ee20000000000 */
[----:B------:R-:W-:Y:S05]  /*3560*/  @P2 BRA `(.L_x_26) ;  /* 0x0000000000242947 */ /* 0x000fea0003800000 */
[----:B------:R-:W-:Y:S02]  /*3570*/  USHF.L.U32 UR14, UR36, 0x1, URZ ;  /* 0x00000001240e7899 */ /* 0x000fe4000800063f */
[----:B------:R-:W-:Y:S02]  /*3580*/  UIADD3 UR36, UR36, 0x1, URZ ;  /* 0x0000000124247890 */ /* 0x000fe4000fffe03f */
[----:B------:R-:W-:Y:S02]  /*3590*/  ULOP3.LUT UR14, UR14, 0xfffffffe, UR28, 0xe2, !UPT ;  /* 0xfffffffe0e0e7892 */ /* 0x000fe4000f8ee21c */
[----:B------:R-:W-:Y:S02]  /*35a0*/  UISETP.NE.AND UP0, UPT, UR36, 0x2, UPT ;  /* 0x000000022400788c */ /* 0x000fe4000bf05270 */
[----:B------:R-:W-:Y:S02]  /*35b0*/  ULEA UR14, UR14, UR39, 0x3 ;  /* 0x000000270e0e7291 */ /* 0x000fe4000f8e183f */
[----:B------:R-:W-:-:S07]  /*35c0*/  USEL UR36, UR36, URZ, UP0 ;  /* 0x0000003f24247287 */ /* 0x000fce0008000000 */
[----:B---3--:R-:W-:Y:S01]  /*35d0*/  SYNCS.ARRIVE.TRANS64.A1T0 RZ, [UR14+0xa4a0], RZ ;  /* 0x00a4a0ffffff79a7 */ /* 0x008fe2000810000e */
[----:B------:R-:W-:-:S06]  /*35e0*/  USEL UR14, URZ, 0x1, UP0 ;  /* 0x000000013f0e7887 */ /* 0x000fcc0008000000 */
[----:B------:R-:W-:-:S07]  /*35f0*/  LOP3.LUT R118, R118, UR14, RZ, 0x3c, !PT ;  /* 0x0000000e76767c12 */ /* 0x000fce000f8e3cff */
.L_x_26:
[----:B------:R-:W-:-:S06]  /*3600*/  UISETP.NE.AND UP0, UPT, UR7, 0x1, UPT ;  /* 0x000000010700788c */ /* 0x000fcc000bf05270 */
[----:B------:R-:W-:-:S13]  /*3610*/  PLOP3.LUT P1, PT, PT, PT, UP0, 0x80, 0x0 ;  /* 0x000000000000781c */ /* 0x000fda0003f2f008 */
[----:B------:R-:W-:Y:S05]  /*3620*/  @!P1 BRA `(.L_x_27) ;  /* 0x0000000000a89947 */ /* 0x000fea0003800000 */
[----:B------:R-:W-:Y:S01]  /*3630*/  ULEA UR29, UR29, UR24, 0x7 ;  /* 0x000000181d1d7291 */ /* 0x000fe2000f8e383f */
[----:B---3--:R-:W-:Y:S01]  /*3640*/  WARPGROUP.ARRIVE ;  /* 0x00000000000079c5 */ /* 0x008fe20000000000 */
[----:B------:R-:W-:Y:S01]  /*3650*/  ULEA UR14, UR7, UR13, 0x9 ;  /* 0x0000000d070e7291 */ /* 0x000fe2000f8e483f */
[----:B------:R-:W-:Y:S01]  /*3660*/  UMOV UR19, 0xc0000010 ;  /* 0xc000001000137882 */ /* 0x000fe20000000000 */
[----:B------:R-:W-:Y:S01]  /*3670*/  UMOV UR17, 0x40 ;  /* 0x0000004000117882 */ /* 0x000fe20000000000 */
[----:B------:R-:W-:Y:S02]  /*3680*/  UISETP.NE.AND UP0, UPT, UR25, 0x3, UPT ;  /* 0x000000031900788c */ /* 0x000fe4000bf05270 */
[----:B------:R-:W-:Y:S02]  /*3690*/  UMOV UR18, UR29 ;  /* 0x0000001d00127c82 */ /* 0x000fe40008000000 */
[----:B------:R-:W-:Y:S02]  /*36a0*/  UMOV UR16, UR14 ;  /* 0x0000000e00107c82 */ /* 0x000fe40008000000 */
[----:B------:R-:W-:Y:S01]  /*36b0*/  HGMMA.64x16x16.F32 R96, gdesc[UR16].tnspB, R96, gsb0 ;  /* 0x40200000106079f0 */ /* 0x000fe20008000860 */
[----:B------:R-:W-:Y:S01]  /*36c0*/  UIADD3 UR18, UR29, 0x20, URZ ;  /* 0x000000201d127890 */ /* 0x000fe2000fffe03f */
[----:B------:R-:W-:Y:S01]  /*36d0*/  PLOP3.LUT P2, PT, PT, PT, UP0, 0x80, 0x0 ;  /* 0x000000000000781c */ /* 0x000fe20003f4f008 */
[----:B------:R-:W-:Y:S01]  /*36e0*/  UIADD3 UR16, UR14, 0x10, URZ ;  /* 0x000000100e107890 */ /* 0x000fe2000fffe03f */
[----:B------:R-:W-:Y:S01]  /*36f0*/  UMOV UR19, 0xc0000010 ;  /* 0xc000001000137882 */ /* 0x000fe20000000000 */
[----:B------:R-:W-:Y:S01]  /*3700*/  UMOV UR17, 0x40 ;  /* 0x0000004000117882 */ /* 0x000fe20000000000 */
[----:B------:R-:W-:-:S02]  /*3710*/  WARPGROUP.DEPBAR.LE gsb0, 0x0 ;  /* 0x00008000000079c5 */ /* 0x000fc40000010000 */
[----:B------:R-:W-:-:S06]  /*3720*/  WARPGROUP.ARRIVE ;  /* 0x00000000000079c5 */ /* 0x000fcc0000000000 */
[----:B------:R-:W-:Y:S01]  /*3730*/  HGMMA.64x16x16.F32 R96, gdesc[UR16].tnspB, R96, gsb0 ;  /* 0x40200000106079f0 */ /* 0x000fe20008000860 */
[----:B------:R-:W-:Y:S02]  /*3740*/  UIADD3 UR18, UR29, 0x40, URZ ;  /* 0x000000401d127890 */ /* 0x000fe4000fffe03f */
[----:B------:R-:W-:Y:S01]  /*3750*/  UIADD3 UR16, UR14, 0x20, URZ ;  /* 0x000000200e107890 */ /* 0x000fe2000fffe03f */
[----:B------:R-:W-:Y:S01]  /*3760*/  UMOV UR19, 0xc0000010 ;  /* 0xc000001000137882 */ /* 0x000fe20000000000 */
[----:B------:R-:W-:Y:S01]  /*3770*/  UMOV UR17, 0x40 ;  /* 0x0000004000117882 */ /* 0x000fe20000000000 */
[----:B------:R-:W-:Y:S02]  /*3780*/  WARPGROUP.DEPBAR.LE gsb0, 0x0 ;  /* 0x00008000000079c5 */ /* 0x000fe40000010000 */
        /* <DEDUP_REMOVED lines=8> */
[----:B------:R-:W-:Y:S03]  /*3810*/  HGMMA.64x16x16.F32 R96, gdesc[UR16].tnspB, R96, gsb0 ;  /* 0x40200000106079f0 */ /* 0x000fe60008000860 */
[----:B------:R-:W-:Y:S02]  /*3820*/  WARPGROUP.DEPBAR.LE gsb0, 0x0 ;  /* 0x00008000000079c5 */ /* 0x000fe40000010000 */
[----:B------:R-:W-:Y:S05]  /*3830*/  @!P2 BRA `(.L_x_28) ;  /* 0x000000000004a947 */ /* 0x000fea0003800000 */
[----:B------:R-:W-:Y:S01]  /*3840*/  BPT.TRAP 0x1 ;  /* 0x000000040000795c */ /* 0x000fe20000300000 */
.L_x_28:
[----:B--2---:R-:W-:Y:S02]  /*3850*/  LEA R3, R133, UR39, 0x3 ;  /* 0x0000002785037c11 */ /* 0x004fe4000f8e18ff */
[----:B-1----:R-:W-:-:S04]  /*3860*/  SHF.L.U32 R0, R128, 0x1f, RZ ;  /* 0x0000001f80007819 */ /* 0x002fc800000006ff */
[----:B------:R-:W1:Y:S02]  /*3870*/  SYNCS.PHASECHK.TRANS64.TRYWAIT P1, [R3+URZ+0xa490], R0 ;  /* 0x00a49000030075a7 */ /* 0x000e64000802017f */
[----:B-1----:R-:W-:Y:S05]  /*3880*/  @!P1 BRA `(.L_x_29) ;  /* 0x0000003800bc9947 */ /* 0x002fea0003800000 */
.L_x_128:
[----:B------:R-:W-:Y:S05]  /*3890*/  @!P2 BRA `(.L_x_30) ;  /* 0x000000000004a947 */ /* 0x000fea0003800000 */
[----:B------:R-:W-:Y:S01]  /*38a0*/  BPT.TRAP 0x1 ;  /* 0x000000040000795c */ /* 0x000fe20000300000 */
.L_x_30:
[----:B------:R2:W-:Y:S01]  /*38b0*/  SYNCS.ARRIVE.TRANS64.A1T0 RZ, [R3+URZ+0xa480], RZ ;  /* 0x00a480ff03ff79a7 */ /* 0x0005e2000810003f */
[----:B------:R-:W-:Y:S05]  /*38c0*/  BRA `(.L_x_31) ;  /* 0x0000000800747947 */ /* 0x000fea0003800000 */
.L_x_27:
[----:B------:R-:W-:Y:S01]  /*38d0*/  ULEA UR14, UR36, UR37, 0x1 ;  /* 0x00000025240e7291 */ /* 0x000fe2000f8e083f */
[----:B-1----:R-:W-:Y:S01]  /*38e0*/  SHF.L.U32 R0, R118, 0x1f, RZ ;  /* 0x0000001f76007819 */ /* 0x002fe200000006ff */
[----:B------:R-:W-:Y:S02]  /*38f0*/  USHF.L.U32 UR15, UR26, 0x7, URZ ;  /* 0x000000071a0f7899 */ /* 0x000fe4000800063f */
[----:B------:R-:W-:-:S09]  /*3900*/  ULEA UR14, UR14, UR22, 0x3 ;  /* 0x000000160e0e7291 */ /* 0x000fd2000f8e183f */
[----:B---3--:R-:W1:Y:S02]  /*3910*/  SYNCS.PHASECHK.TRANS64.TRYWAIT P1, [UR14], R0 ;  /* 0x00000000ff0075a7 */ /* 0x008e64000802014e */
[----:B-1----:R-:W-:Y:S05]  /*3920*/  @!P1 BRA `(.L_x_32) ;  /* 0x0000003800a89947 */ /* 0x002fea0003800000 */
.L_x_129:
[----:B------:R-:W-:Y:S01]  /*3930*/  ULOP3.LUT UR32, UR15, 0x100, URZ, 0x3c, !UPT ;  /* 0x000001000f207892 */ /* 0x000fe2000f8e3c3f */
[----:B--2---:R-:W-:Y:S01]  /*3940*/  WARPGROUP.ARRIVE ;  /* 0x00000000000079c5 */ /* 0x004fe20000000000 */
[----:B------:R-:W-:Y:S02]  /*3950*/  ULOP3.LUT UR14, UR21, 0x400000, URZ, 0xfc, !UPT ;  /* 0x00400000150e7892 */ /* 0x000fe4000f8efc3f */
[----:B------:R-:W-:Y:S01]  /*3960*/  UIADD3 UR18, UR23, UR32, URZ ;  /* 0x0000002017127290 */ /* 0x000fe2000fffe03f */
[----:B------:R-:W-:Y:S01]  /*3970*/  UMOV UR17, 0x8 ;  /* 0x0000000800117882 */ /* 0x000fe20000000000 */
[----:B------:R-:W-:Y:S01]  /*3980*/  UMOV UR19, 0xc0000010 ;  /* 0xc000001000137882 */ /* 0x000fe20000000000 */
[----:B------:R-:W-:Y:S02]  /*3990*/  ULEA UR29, UR29, UR24, 0x7 ;  /* 0x000000181d1d7291 */ /* 0x000fe4000f8e383f */
[----:B------:R-:W-:Y:S01]  /*39a0*/  UMOV UR16, UR14 ;  /* 0x0000000e00107c82 */ /* 0x000fe20008000000 */
[----:B------:R-:W-:-:S03]  /*39b0*/  UISETP.NE.AND UP0, UPT, UR25, 0x3, UPT ;  /* 0x000000031900788c */ /* 0x000fc6000bf05270 */
[----:B------:R-:W-:Y:S01]  /*39c0*/  HGMMA.64x16x16.F32 R24, gdesc[UR16].tnspA.tnspB, RZ, !UPT, gsb0 ;  /* 0x60200000101879f0 */ /* 0x000fe2000c0008ff */
[----:B------:R-:W-:Y:S02]  /*39d0*/  UIADD3 UR18, UR32, 0x20, UR23 ;  /* 0x0000002020127890 */ /* 0x000fe4000fffe017 */
[----:B------:R-:W-:Y:S01]  /*39e0*/  UIADD3 UR16, UR14, 0x80, URZ ;  /* 0x000000800e107890 */ /* 0x000fe2000fffe03f */
[----:B------:R-:W-:Y:S01]  /*39f0*/  PLOP3.LUT P1, PT, PT, PT, UP0, 0x80, 0x0 ;  /* 0x000000000000781c */ /* 0x000fe20003f2f008 */
[----:B------:R-:W-:Y:S01]  /*3a00*/  UMOV UR19, 0xc0000010 ;  /* 0xc000001000137882 */ /* 0x000fe20000000000 */
[----:B------:R-:W-:Y:S01]  /*3a10*/  UMOV UR17, 0x8 ;  /* 0x0000000800117882 */ /* 0x000fe20000000000 */
[----:B------:R-:W-:Y:S02]  /*3a20*/  WARPGROUP.DEPBAR.LE gsb0, 0x0 ;  /* 0x00008000000079c5 */ /* 0x000fe40000010000 */
[----:B------:R-:W-:-:S06]  /*3a30*/  WARPGROUP.ARRIVE ;  /* 0x00000000000079c5 */ /* 0x000fcc0000000000 */
[----:B------:R-:W-:Y:S01]  /*3a40*/  HGMMA.64x16x16.F32 R24, gdesc[UR16].tnspA.tnspB, R24, gsb0 ;  /* 0x60200000101879f0 */ /* 0x000fe20008000818 */
[----:B------:R-:W-:Y:S02]  /*3a50*/  UIADD3 UR18, UR32, 0x40, UR23 ;  /* 0x0000004020127890 */ /* 0x000fe4000fffe017 */
[----:B------:R-:W-:Y:S01]  /*3a60*/  UIADD3 UR16, UR14, 0x100, URZ ;  /* 0x000001000e107890 */ /* 0x000fe2000fffe03f */
        /* <DEDUP_REMOVED lines=12> */
[----:B------:R-:W-:Y:S02]  /*3b30*/  UIADD3 UR18, UR23, UR15, URZ ;  /* 0x0000000f17127290 */ /* 0x000fe4000fffe03f */
        /* <DEDUP_REMOVED lines=24> */
[----:B------:R-:W-:Y:S01]  /*3cc0*/  UIADD3 UR14, UR13, 0x200, URZ ;  /* 0x000002000d0e7890 */ /* 0x000fe2000fffe03f */
[----:B------:R-:W-:Y:S02]  /*3cd0*/  WARPGROUP.DEPBAR.LE gsb0, 0x0 ;  /* 0x00008000000079c5 */ /* 0x000fe40000010000 */
[----:B------:R-:W-:-:S06]  /*3ce0*/  WARPGROUP.ARRIVE ;  /* 0x00000000000079c5 */ /* 0x000fcc0000000000 */
[----:B------:R-:W-:Y:S01]  /*3cf0*/  HGMMA.64x16x16.F32 R24, gdesc[UR16].tnspA.tnspB, R24, gsb0 ;  /* 0x60200000101879f0 */ /* 0x000fe20008000818 */
[----:B------:R-:W-:Y:S01]  /*3d00*/  UMOV UR18, UR29 ;  /* 0x0000001d00127c82 */ /* 0x000fe20008000000 */
[----:B------:R-:W-:Y:S01]  /*3d10*/  UMOV UR19, 0xc0000010 ;  /* 0xc000001000137882 */ /* 0x000fe20000000000 */
[----:B------:R-:W-:Y:S01]  /*3d20*/  UMOV UR16, UR14 ;  /* 0x0000000e00107c82 */ /* 0x000fe20008000000 */
[----:B------:R-:W-:Y:S01]  /*3d30*/  UMOV UR17, 0x40 ;  /* 0x0000004000117882 */ /* 0x000fe20000000000 */
[----:B------:R-:W-:-:S04]  /*3d40*/  USHF.L.U32 UR14, UR36, 0x1, URZ ;  /* 0x00000001240e7899 */ /* 0x000fc8000800063f */
[----:B------:R-:W-:-:S04]  /*3d50*/  ULOP3.LUT UR14, UR14, 0xfffffffe, UR28, 0xe2, !UPT ;  /* 0xfffffffe0e0e7892 */ /* 0x000fc8000f8ee21c */
[----:B------:R-:W-:Y:S01]  /*3d60*/  ULEA UR14, UR14, UR22, 0x3 ;  /* 0x000000160e0e7291 */ /* 0x000fe2000f8e183f */
        /* <DEDUP_REMOVED lines=25> */
[----:B------:R-:W-:Y:S01]  /*3f00*/  SYNCS.ARRIVE.TRANS64.A1T0 RZ, [UR14], RZ ;  /* 0x000000ffffff79a7 */ /* 0x000fe2000810000e */
[----:B------:R-:W-:Y:S05]  /*3f10*/  @!P1 BRA `(.L_x_33) ;  /* 0x0000000000049947 */ /* 0x000fea0003800000 */
[----:B------:R-:W-:Y:S01]  /*3f20*/  BPT.TRAP 0x1 ;  /* 0x000000040000795c */ /* 0x000fe20000300000 */
.L_x_33:
[----:B------:R-:W-:Y:S02]  /*3f30*/  LEA R10, R133, UR39, 0x3 ;  /* 0x00000027850a7c11 */ /* 0x000fe4000f8e18ff */
[----:B-1----:R-:W-:-:S04]  /*3f40*/  SHF.L.U32 R3, R128, 0x1f, RZ ;  /* 0x0000001f80037819 */ /* 0x002fc800000006ff */
[----:B------:R-:W1:Y:S02]  /*3f50*/  SYNCS.PHASECHK.TRANS64.TRYWAIT P2, [R10+URZ+0xa490], R3 ;  /* 0x00a490030a0075a7 */ /* 0x000e64000804017f */
[----:B-1----:R-:W-:Y:S05]  /*3f60*/  @!P2 BRA `(.L_x_34) ;  /* 0x000000340030a947 */ /* 0x002fea0003800000 */
.L_x_130:
[----:B------:R-:W2:Y:S01]  /*3f70*/  S2UR UR16, SR_SWINHI ;  /* 0x00000000001079c3 */ /* 0x000ea20000002f00 */
[----:B------:R-:W-:-:S05]  /*3f80*/  IMAD.SHL.U32 R0, R133, 0x400, RZ ;  /* 0x0000040085007824 */ /* 0x000fca00078e00ff */
[----:B------:R-:W-:Y:S02]  /*3f90*/  IADD3 R2, P2, R131, R0, RZ ;  /* 0x0000000083027210 */ /* 0x000fe40007f5e0ff */
[----:B------:R-:W-:-:S04]  /*3fa0*/  SHF.R.S32.HI R0, RZ, 0x1f, R0 ;  /* 0x0000001fff007819 */ /* 0x000fc80000011400 */
[----:B------:R-:W-:Y:S01]  /*3fb0*/  LEA.HI.X.SX32 R5, R131, R0, 0x1, P2 ;  /* 0x0000000083057211 */ /* 0x000fe200010f0eff */
[----:B------:R-:W-:Y:S01]  /*3fc0*/  UMOV UR14, UR39 ;  /* 0x00000027000e7c82 */ /* 0x000fe20008000000 */
[----:B--2---:R-:W-:Y:S01]  /*3fd0*/  UMOV UR15, UR16 ;  /* 0x00000010000f7c82 */ /* 0x004fe20008000000 */
[----:B------:R-:W-:-:S04]  /*3fe0*/  LEA R9, P3, R2, UR14, 0x2 ;  /* 0x0000000e02097c11 */ /* 0x000fc8000f8610ff */
[C---:B-1----:R-:W-:Y:S02]  /*3ff0*/  IADD3 R3, P2, R9.reuse, 0x8000, RZ ;  /* 0x0000800009037810 */ /* 0x042fe40007f5e0ff */
[----:B------:R-:W-:Y:S02]  /*4000*/  LEA.HI.X R0, R2, UR15, R5, 0x2, P3 ;  /* 0x0000000f02007c11 */ /* 0x000fe400098f1405 */
[C---:B------:R-:W-:Y:S02]  /*4010*/  IADD3 R5, P3, R9.reuse, 0x8200, RZ ;  /* 0x0000820009057810 */ /* 0x040fe40007f7e0ff */
[C---:B------:R-:W-:Y:S02]  /*4020*/  IADD3 R7, P4, R9.reuse, 0x8020, RZ ;  /* 0x0000802009077810 */ /* 0x040fe40007f9e0ff */
[----:B------:R-:W-:Y:S02]  /*4030*/  IADD3 R9, P5, R9, 0x8220, RZ ;  /* 0x0000822009097810 */ /* 0x000fe40007fbe0ff */
[----:B------:R-:W-:-:S02]  /*4040*/  LOP3.LUT R2, R3, 0x180, RZ, 0xc0, !PT ;  /* 0x0000018003027812 */ /* 0x000fc400078ec0ff */
[----:B------:R-:W-:Y:S02]  /*4050*/  LOP3.LUT R4, R5, 0x180, RZ, 0xc0, !PT ;  /* 0x0000018005047812 */ /* 0x000fe400078ec0ff */
[----:B------:R-:W-:Y:S02]  /*4060*/  LOP3.LUT R6, R7, 0x180, RZ, 0xc0, !PT ;  /* 0x0000018007067812 */ /* 0x000fe400078ec0ff */
[----:B------:R-:W-:Y:S02]  /*4070*/  LOP3.LUT R8, R9, 0x180, RZ, 0xc0, !PT ;  /* 0x0000018009087812 */ /* 0x000fe400078ec0ff */
[----:B------:R-:W-:Y:S02]  /*4080*/  SHF.R.U64 R2, R2, 0x3, RZ ;  /* 0x0000000302027819 */ /* 0x000fe400000012ff */
[----:B------:R-:W-:Y:S02]  /*4090*/  SHF.R.U64 R4, R4, 0x3, RZ ;  /* 0x0000000304047819 */ /* 0x000fe400000012ff */
[----:B------:R-:W-:-:S02]  /*40a0*/  SHF.R.U64 R6, R6, 0x3, RZ ;  /* 0x0000000306067819 */ /* 0x000fc400000012ff */
[----:B------:R-:W-:Y:S02]  /*40b0*/  SHF.R.U64 R8, R8, 0x3, RZ ;  /* 0x0000000308087819 */ /* 0x000fe400000012ff */
[----:B------:R-:W-:Y:S01]  /*40c0*/  LOP3.LUT R2, R2, R3, RZ, 0x3c, !PT ;  /* 0x0000000302027212 */ /* 0x000fe200078e3cff */
[--C-:B------:R-:W-:Y:S01]  /*40d0*/  IMAD.X R3, RZ, RZ, R0.reuse, P2 ;  /* 0x000000ffff037224 */ /* 0x100fe200010e0600 */
[----:B------:R-:W-:Y:S01]  /*40e0*/  LOP3.LUT R4, R4, R5, RZ, 0x3c, !PT ;  /* 0x0000000504047212 */ /* 0x000fe200078e3cff */
[--C-:B------:R-:W-:Y:S01]  /*40f0*/  IMAD.X R5, RZ, RZ, R0.reuse, P3 ;  /* 0x000000ffff057224 */ /* 0x100fe200018e0600 */
[----:B------:R-:W-:Y:S01]  /*4100*/  LOP3.LUT R6, R6, R7, RZ, 0x3c, !PT ;  /* 0x0000000706067212 */ /* 0x000fe200078e3cff */
[--C-:B------:R-:W-:Y:S01]  /*4110*/  IMAD.X R7, RZ, RZ, R0.reuse, P4 ;  /* 0x000000ffff077224 */ /* 0x100fe200020e0600 */
[----:B------:R-:W-:Y:S01]  /*4120*/  LOP3.LUT R8, R8, R9, RZ, 0x3c, !PT ;  /* 0x0000000908087212 */ /* 0x000fe200078e3cff */
[----:B------:R-:W-:Y:S01]  /*4130*/  IMAD.X R9, RZ, RZ, R0, P5 ;  /* 0x000000ffff097224 */ /* 0x000fe200028e0600 */
[----:B------:R1:W-:Y:S04]  /*4140*/  ST.E desc[UR30][R2.64], R24 ;  /* 0x0000001802007985 */ /* 0x0003e8000c10191e */
[----:B------:R1:W-:Y:S04]  /*4150*/  ST.E desc[UR30][R2.64+0x4], R25 ;  /* 0x0000041902007985 */ /* 0x0003e8000c10191e */
[----:B------:R1:W-:Y:S04]  /*4160*/  ST.E desc[UR30][R4.64], R26 ;  /* 0x0000001a04007985 */ /* 0x0003e8000c10191e */
[----:B------:R1:W-:Y:S04]  /*4170*/  ST.E desc[UR30][R4.64+0x4], R27 ;  /* 0x0000041b04007985 */ /* 0x0003e8000c10191e */
[----:B------:R1:W-:Y:S04]  /*4180*/  ST.E desc[UR30][R6.64], R28 ;  /* 0x0000001c06007985 */ /* 0x0003e8000c10191e */
[----:B------:R1:W-:Y:S04]  /*4190*/  ST.E desc[UR30][R6.64+0x4], R29 ;  /* 0x0000041d06007985 */ /* 0x0003e8000c10191e */
[----:B------:R1:W-:Y:S04]  /*41a0*/  ST.E desc[UR30][R8.64], R30 ;  /* 0x0000001e08007985 */ /* 0x0003e8000c10191e */
[----:B------:R1:W-:Y:S01]  /*41b0*/  ST.E desc[UR30][R8.64+0x4], R31 ;  /* 0x0000041f08007985 */ /* 0x0003e2000c10191e */
[----:B------:R-:W-:Y:S01]  /*41c0*/  @!PT LDS RZ, [RZ] ;  /* 0x00000000fffff984 */ /* 0x000fe20000000800 */
[----:B------:R-:W-:Y:S01]  /*41d0*/  @!PT LDS RZ, [RZ] ;  /* 0x00000000fffff984 */ /* 0x000fe20000000800 */
[----:B------:R-:W-:Y:S01]  /*41e0*/  @!PT LDS RZ, [RZ] ;  /* 0x00000000fffff984 */ /* 0x000fe20000000800 */
[----:B------:R-:W-:Y:S01]  /*41f0*/  @!PT LDS RZ, [RZ] ;  /* 0x00000000fffff984 */ /* 0x000fe20000000800 */
[----:B------:R2:W-:Y:S06]  /*4200*/  MEMBAR.ALL.CTA ;  /* 0x0000000000007992 */ /* 0x0005ec0000008000 */
[----:B--2---:R-:W2:Y:S01]  /*4210*/  FENCE.VIEW.ASYNC.S ;  /* 0x00000000000073c6 */ /* 0x004ea20000000000 */
[----:B------:R-:W-:Y:S05]  /*4220*/  @!P1 BRA `(.L_x_35) ;  /* 0x0000000000049947 */ /* 0x000fea0003800000 */
[----:B------:R-:W-:Y:S01]  /*4230*/  BPT.TRAP 0x1 ;  /* 0x000000040000795c */ /* 0x000fe20000300000 */
.L_x_35:
[----:B--2---:R3:W-:Y:S01]  /*4240*/  SYNCS.ARRIVE.TRANS64.A1T0 RZ, [R10+URZ+0xa480], RZ ;  /* 0x00a480ff0aff79a7 */ /* 0x0047e2000810003f */
[----:B------:R-:W-:-:S04]  /*4250*/  UIADD3 UR36, UR36, 0x1, URZ ;  /* 0x0000000124247890 */ /* 0x000fc8000fffe03f */
[----:B------:R-:W-:-:S04]  /*4260*/  UISETP.NE.AND UP0, UPT, UR36, 0x2, UPT ;  /* 0x000000022400788c */ /* 0x000fc8000bf05270 */
[----:B------:R-:W-:Y:S02]  /*4270*/  USEL UR14, URZ, 0x1, UP0 ;  /* 0x000000013f0e7887 */ /* 0x000fe40008000000 */
[----:B------:R-:W-:-:S04]  /*4280*/  USEL UR36, UR36, URZ, UP0 ;  /* 0x0000003f24247287 */ /* 0x000fc80008000000 */
[----:B---3--:R-:W-:-:S08]  /*4290*/  LOP3.LUT R118, R118, UR14, RZ, 0x3c, !PT ;  /* 0x0000000e76767c12 */ /* 0x008fd0000f8e3cff */
.L_x_31:
[C---:B-1----:R-:W-:Y:S02]  /*42a0*/  IADD3 R0, R133.reuse, 0x1, RZ ;  /* 0x0000000185007810 */ /* 0x042fe40007ffe0ff */
[----:B------:R-:W-:Y:S02]  /*42b0*/  ISETP.NE.AND P2, PT, R133, 0x1, PT ;  /* 0x000000018500780c */ /* 0x000fe40003f45270 */
[C---:B------:R-:W-:Y:S02]  /*42c0*/  ISETP.NE.AND P1, PT, R0.reuse, 0x2, PT ;  /* 0x000000020000780c */ /* 0x040fe40003f25270 */
[----:B--2---:R-:W-:Y:S02]  /*42d0*/  SEL R3, RZ, 0x1, P2 ;  /* 0x00000001ff037807 */ /* 0x004fe40001000000 */
[----:B------:R-:W-:Y:S02]  /*42e0*/  SEL R133, R0, RZ, P1 ;  /* 0x000000ff00857207 */ /* 0x000fe40000800000 */
[----:B------:R-:W-:Y:S01]  /*42f0*/  LOP3.LUT R128, R128, R3, RZ, 0x3c, !PT ;  /* 0x0000000380807212 */ /* 0x000fe200078e3cff */
[----:B------:R-:W-:Y:S06]  /*4300*/  @!P0 BRA `(.L_x_36) ;  /* 0x0000000000048947 */ /* 0x000fec0003800000 */
[----:B------:R-:W-:Y:S01]  /*4310*/  BPT.TRAP 0x1 ;  /* 0x000000040000795c */ /* 0x000fe20000300000 */
.L_x_36:
[----:B------:R-:W-:Y:S02]  /*4320*/  UISETP.GT.U32.AND UP0, UPT, UR4, 0x1, UPT ;  /* 0x000000010400788c */ /* 0x000fe4000bf04070 */
[----:B------:R-:W-:-:S04]  /*4330*/  ULEA UR14, UR20, UR39, 0x3 ;  /* 0x00000027140e7291 */ /* 0x000fc8000f8e183f */
[----:B------:R-:W-:Y:S01]  /*4340*/  UIADD3 UR14, UR14, 0xa420, URZ ;  /* 0x0000a4200e0e7890 */ /* 0x000fe2000fffe03f */
[----:B------:R-:W-:-:S03]  /*4350*/  PLOP3.LUT P1, PT, PT, PT, UP0, 0x80, 0x0 ;  /* 0x000000000000781c */ /* 0x000fc60003f2f008 */
[----:B------:R-:W-:-:S09]  /*4360*/  UPRMT UR14, URZ, 0x654, UR14 ;  /* 0x000006543f0e7896 */ /* 0x000fd2000800000e */
[----:B------:R-:W-:Y:S01]  /*4370*/  SYNCS.ARRIVE.TRANS64.RED.A1T0 RZ, [UR14], RZ ;  /* 0x000000ffffff79a7 */ /* 0x000fe2000810040e */
[----:B------:R-:W-:Y:S05]  /*4380*/  @P1 BRA `(.L_x_37) ;  /* 0x0000000000041947 */ /* 0x000fea0003800000 */
[----:B------:R-:W-:Y:S01]  /*4390*/  BPT.TRAP 0x1 ;  /* 0x000000040000795c */ /* 0x000fe20000300000 */
.L_x_37:
[----:B------:R-:W-:-:S04]  /*43a0*/  UIADD3 UR20, UR20, 0x1, URZ ;  /* 0x0000000114147890 */ /* 0x000fc8000fffe03f */
[----:B------:R-:W-:-:S04]  /*43b0*/  UISETP.NE.AND UP0, UPT, UR20, 0x4, UPT ;  /* 0x000000041400788c */ /* 0x000fc8000bf05270 */
[----:B------:R-:W-:Y:S01]  /*43c0*/  USEL UR20, UR20, URZ, UP0 ;  /* 0x0000003f14147287 */ /* 0x000fe20008000000 */
[----:B------:R-:W-:Y:S11]  /*43d0*/  @!P0 BRA `(.L_x_38) ;  /* 0x0000000000048947 */ /* 0x000ff60003800000 */
[----:B------:R-:W-:Y:S01]  /*43e0*/  BPT.TRAP 0x1 ;  /* 0x000000040000795c */ /* 0x000fe20000300000 */
.L_x_38:
[----:B------:R-:W-:-:S04]  /*43f0*/  ULEA UR14, UR20, UR39, 0x3 ;  /* 0x00000027140e7291 */ /* 0x000fc8000f8e183f */
[----:B------:R-:W-:-:S04]  /*4400*/  UIADD3 UR14, UR14, 0xa420, URZ ;  /* 0x0000a4200e0e7890 */ /* 0x000fc8000fffe03f */
[----:B------:R-:W-:-:S09]  /*4410*/  UPRMT UR14, URZ, 0x654, UR14 ;  /* 0x000006543f0e7896 */ /* 0x000fd2000800000e */
[----:B------:R-:W-:Y:S01]  /*4420*/  SYNCS.ARRIVE.TRANS64.RED.A1T0 RZ, [UR14], RZ ;  /* 0x000000ffffff79a7 */ /* 0x000fe2000810040e */
[----:B------:R-:W-:Y:S05]  /*4430*/  @P1 BRA `(.L_x_39) ;  /* 0x0000000000041947 */ /* 0x000fea0003800000 */
[----:B------:R-:W-:Y:S01]  /*4440*/  BPT.TRAP 0x1 ;  /* 0x000000040000795c */ /* 0x000fe20000300000 */
.L_x_39:
[----:B------:R-:W-:Y:S01]  /*4450*/  UIADD3 UR27, UR27, 0x1, URZ ;  /* 0x000000011b1b7890 */ /* 0x000fe2000fffe03f */
[C---:B------:R-:W-:Y:S01]  /*4460*/  ISETP.GT.AND P1, PT, R134.reuse, 0x1, PT ;  /* 0x000000018600780c */ /* 0x040fe20003f24270 */
[----:B------:R-:W-:Y:S01]  /*4470*/  UIADD3 UR20, UR20, 0x1, URZ ;  /* 0x0000000114147890 */ /* 0x000fe2000fffe03f */
[----:B------:R-:W-:Y:S01]  /*4480*/  VIADD R134, R134, 0xffffffff ;  /* 0xffffffff86867836 */ /* 0x000fe20000000000 */
[----:B------:R-:W-:Y:S02]  /*4490*/  UISETP.NE.AND UP0, UPT, UR27, 0x4, UPT ;  /* 0x000000041b00788c */ /* 0x000fe4000bf05270 */
[----:B------:R-:W-:Y:S02]  /*44a0*/  UISETP.NE.AND UP1, UPT, UR20, 0x4, UPT ;  /* 0x000000041400788c */ /* 0x000fe4000bf25270 */
[----:B------:R-:W-:Y:S02]  /*44b0*/  USEL UR14, URZ, 0x1, UP0 ;  /* 0x000000013f0e7887 */ /* 0x000fe40008000000 */
[----:B------:R-:W-:-:S02]  /*44c0*/  USEL UR20, UR20, URZ, UP1 ;  /* 0x0000003f14147287 */ /* 0x000fc40008800000 */
[----:B------:R-:W-:Y:S02]  /*44d0*/  USEL UR29, UR27, URZ, UP0 ;  /* 0x0000003f1b1d7287 */ /* 0x000fe40008000000 */
[----:B------:R-:W-:Y:S01]  /*44e0*/  LOP3.LUT R135, R135, UR14, RZ, 0x3c, !PT ;  /* 0x0000000e87877c12 */ /* 0x000fe2000f8e3cff */
[----:B------:R-:W-:Y:S09]  /*44f0*/  @P1 BRA `(.L_x_40) ;  /* 0xffffffcc006c1947 */ /* 0x000ff2000383ffff */
.L_x_18:
[----:B------:R-:W-:Y:S05]  /*4500*/  @!P0 BRA `(.L_x_41) ;  /* 0x0000000000048947 */ /* 0x000fea0003800000 */
[----:B-1----:R-:W-:Y:S01]  /*4510*/  BPT.TRAP 0x1 ;  /* 0x000000040000795c */ /* 0x002fe20000300000 */
.L_x_41:
[----:B------:R-:W-:Y:S02]  /*4520*/  UISETP.GT.U32.AND UP0, UPT, UR4, 0x1, UPT ;  /* 0x000000010400788c */ /* 0x000fe4000bf04070 */
[----:B------:R-:W-:-:S04]  /*4530*/  UIADD3 UR7, UR6, 0xa460, URZ ;  /* 0x0000a46006077890 */ /* 0x000fc8000fffe03f */
[----:B------:R-:W-:Y:S01]  /*4540*/  PLOP3.LUT P1, PT, PT, PT, UP0, 0x80, 0x0 ;  /* 0x000000000000781c */ /* 0x000fe20003f2f008 */
[----:B------:R-:W-:-:S09]  /*4550*/  UPRMT UR7, URZ, 0x654, UR7 ;  /* 0x000006543f077896 */ /* 0x000fd20008000007 */
[----:B------:R-:W-:Y:S03]  /*4560*/  SYNCS.ARRIVE.TRANS64.RED.A1T0 RZ, [UR7], RZ ;  /* 0x000000ffffff79a7 */ /* 0x000fe60008100407 */
[----:B------:R-:W-:Y:S05]  /*4570*/  @P1 BRA `(.L_x_42) ;  /* 0x0000000000041947 */ /* 0x000fea0003800000 */
[----:B-1----:R-:W-:Y:S01]  /*4580*/  BPT.TRAP 0x1 ;  /* 0x000000040000795c */ /* 0x002fe20000300000 */
.L_x_42:
[----:B------:R-:W-:Y:S05]  /*4590*/  @!P0 BRA `(.L_x_43) ;  /* 0x0000000000048947 */ /* 0x000fea0003800000 */
[----:B-1----:R-:W-:Y:S01]  /*45a0*/  BPT.TRAP 0x1 ;  /* 0x000000040000795c */ /* 0x002fe20000300000 */
.L_x_43:
[----:B------:R-:W-:-:S04]  /*45b0*/  UIADD3 UR6, UR6, 0xa468, URZ ;  /* 0x0000a46806067890 */ /* 0x000fc8000fffe03f */
[----:B------:R-:W-:-:S09]  /*45c0*/  UPRMT UR6, URZ, 0x654, UR6 ;  /* 0x000006543f067896 */ /* 0x000fd20008000006 */
[----:B------:R-:W-:Y:S01]  /*45d0*/  SYNCS.ARRIVE.TRANS64.RED.A1T0 RZ, [UR6], RZ ;  /* 0x000000ffffff79a7 */ /* 0x000fe20008100406 */
[----:B------:R-:W-:Y:S05]  /*45e0*/  @P1 BRA `(.L_x_44) ;  /* 0x0000000000041947 */ /* 0x000fea0003800000 */
[----:B-1----:R-:W-:Y:S01]  /*45f0*/  BPT.TRAP 0x1 ;  /* 0x000000040000795c */ /* 0x002fe20000300000 */
.L_x_44:
[----:B------:R-:W-:-:S04]  /*4600*/  ULOP3.LUT UR5, UR5, 0x2, URZ, 0xfc, !UPT ;  /* 0x0000000205057892 */ /* 0x000fc8000f8efc3f */
[----:B------:R-:W-:-:S06]  /*4610*/  UISETP.NE.AND UP0, UPT, UR5, 0x3, UPT ;  /* 0x000000030500788c */ /* 0x000fcc000bf05270 */
[----:B------:R-:W-:-:S13]  /*4620*/  PLOP3.LUT P1, PT, PT, PT, UP0, 0x80, 0x0 ;  /* 0x000000000000781c */ /* 0x000fda0003f2f008 */
[----:B------:R-:W-:Y:S05]  /*4630*/  @!P1 BRA `(.L_x_45) ;  /* 0x0000000000049947 */ /* 0x000fea0003800000 */
[----:B-1----:R-:W-:Y:S01]  /*4640*/  BPT.TRAP 0x1 ;  /* 0x000000040000795c */ /* 0x002fe20000300000 */
.L_x_45:
[----:B------:R-:W-:Y:S02]  /*4650*/  LEA R3, R133, UR39, 0x3 ;  /* 0x0000002785037c11 */ /* 0x000fe4000f8e18ff */
[----:B------:R-:W-:-:S04]  /*4660*/  SHF.L.U32 R0, R128, 0x1f, RZ ;  /* 0x0000001f80007819 */ /* 0x000fc800000006ff */
[----:B------:R-:W2:Y:S02]  /*4670*/  SYNCS.PHASECHK.TRANS64.TRYWAIT P0, [R3+URZ+0xa490], R0 ;  /* 0x00a49000030075a7 */ /* 0x000ea4000800017f */
[----:B--2---:R-:W-:Y:S05]  /*4680*/  @!P0 BRA `(.L_x_46) ;  /* 0x0000002c007c8947 */ /* 0x004fea0003800000 */
.L_x_131:
[----:B------:R-:W-:Y:S05]  /*4690*/  @!P1 BRA `(.L_x_47) ;  /* 0x0000000000049947 */ /* 0x000fea0003800000 */
[----:B-1----:R-:W-:Y:S01]  /*46a0*/  BPT.TRAP 0x1 ;  /* 0x000000040000795c */ /* 0x002fe20000300000 */
.L_x_47:
[----:B------:R-:W-:-:S05]  /*46b0*/  VIADD R133, R133, 0x1 ;  /* 0x0000000185857836 */ /* 0x000fca0000000000 */
[----:B------:R-:W-:-:S04]  /*46c0*/  ISETP.NE.AND P0, PT, R133, 0x2, PT ;  /* 0x000000028500780c */ /* 0x000fc80003f05270 */
[----:B--2---:R-:W-:Y:S02]  /*46d0*/  SEL R3, RZ, 0x1, P0 ;  /* 0x00000001ff037807 */ /* 0x004fe40000000000 */
[----:B------:R-:W-:Y:S02]  /*46e0*/  SEL R133, R133, RZ, P0 ;  /* 0x000000ff85857207 */ /* 0x000fe40000000000 */
[----:B------:R-:W-:Y:S02]  /*46f0*/  LOP3.LUT R0, R128, R3, RZ, 0x3c, !PT ;  /* 0x0000000380007212 */ /* 0x000fe400078e3cff */
[----:B------:R-:W-:Y:S02]  /*4700*/  LEA R133, R133, UR39, 0x3 ;  /* 0x0000002785857c11 */ /* 0x000fe4000f8e18ff */
[----:B------:R-:W-:-:S04]  /*4710*/  SHF.L.U32 R0, R0, 0x1f, RZ ;  /* 0x0000001f00007819 */ /* 0x000fc800000006ff */
[----:B------:R-:W2:Y:S02]  /*4720*/  SYNCS.PHASECHK.TRANS64.TRYWAIT P0, [R133+URZ+0xa490], R0 ;  /* 0x00a49000850075a7 */ /* 0x000ea4000800017f */
[----:B--2---:R-:W-:Y:S05]  /*4730*/  @!P0 BRA `(.L_x_48) ;  /* 0x0000002c00648947 */ /* 0x004fea0003800000 */
.L_x_132:
[----:B------:R-:W-:Y:S01]  /*4740*/  ULEA UR4, UR36, UR37, 0x1 ;  /* 0x0000002524047291 */ /* 0x000fe2000f8e083f */
[----:B------:R-:W-:Y:S02]  /*4750*/  SHF.L.U32 R118, R118, 0x1f, RZ ;  /* 0x0000001f76767819 */ /* 0x000fe400000006ff */
[----:B--2---:R-:W-:Y:S01]  /*4760*/  MOV R0, RZ ;  /* 0x000000ff00007202 */ /* 0x004fe20000000f00 */
[----:B------:R-:W-:-:S03]  /*4770*/  ULEA UR4, UR4, UR39, 0x3 ;  /* 0x0000002704047291 */ /* 0x000fc6000f8e183f */
[----:B------:R-:W-:-:S06]  /*4780*/  LOP3.LUT P1, RZ, R0, 0x9f, RZ, 0xc0, !PT ;  /* 0x0000009f00ff7812 */ /* 0x000fcc000782c0ff */
[----:B------:R-:W2:Y:S02]  /*4790*/  SYNCS.PHASECHK.TRANS64.TRYWAIT P0, [UR4+0xa4a0], R118 ;  /* 0x00a4a076ff0075a7 */ /* 0x000ea40008000144 */
[----:B--2---:R-:W-:Y:S05]  /*47a0*/  @!P0 BRA `(.L_x_49) ;  /* 0x0000002c005c8947 */ /* 0x004fea0003800000 */
.L_x_133:
[----:B------:R-:W-:Y:S05]  /*47b0*/  @!P1 BRA `(.L_x_50) ;  /* 0x0000000000409947 */ /* 0x000fea0003800000 */
[----:B------:R-:W-:Y:S01]  /*47c0*/  MOV R0, 0x0 ;  /* 0x0000000000007802 */ /* 0x000fe20000000f00 */
[----:B------:R-:W-:Y:S01]  /*47d0*/  ULDC.64 UR4, c[0x4][0x68] ;  /* 0x01001a0000047ab9 */ /* 0x000fe20000000a00 */
[----:B------:R-:W-:Y:S01]  /*47e0*/  ULDC.64 UR6, c[0x4][0x8] ;  /* 0x0100020000067ab9 */ /* 0x000fe20000000a00 */
[----:B------:R-:W-:Y:S01]  /*47f0*/  IMAD.U32 R4, RZ, RZ, UR4 ;  /* 0x00000004ff047e24 */ /* 0x000fe2000f8e00ff */
[----:B--23--:R2:W3:Y:S01]  /*4800*/  LDC.64 R2, c[0x4][R0] ;  /* 0x0100000000027b82 */ /* 0x00c4e20000000a00 */
[----:B------:R-:W-:Y:S01]  /*4810*/  IMAD.U32 R5, RZ, RZ, UR5 ;  /* 0x00000005ff057e24 */ /* 0x000fe2000f8e00ff */
[----:B------:R-:W-:Y:S01]  /*4820*/  ULDC.64 UR4, c[0x4][0x70] ;  /* 0x01001c0000047ab9 */ /* 0x000fe20000000a00 */
[----:B------:R-:W-:Y:S02]  /*4830*/  IMAD.U32 R10, RZ, RZ, UR6 ;  /* 0x00000006ff0a7e24 */ /* 0x000fe4000f8e00ff */
[----:B------:R-:W-:Y:S02]  /*4840*/  IMAD.U32 R6, RZ, RZ, UR4 ;  /* 0x00000004ff067e24 */ /* 0x000fe4000f8e00ff */
[----:B------:R-:W-:-:S02]  /*4850*/  IMAD.U32 R7, RZ, RZ, UR5 ;  /* 0x00000005ff077e24 */ /* 0x000fc4000f8e00ff */
[----:B------:R-:W-:Y:S02]  /*4860*/  IMAD.U32 R11, RZ, RZ, UR7 ;  /* 0x00000007ff0b7e24 */ /* 0x000fe4000f8e00ff */
[----:B------:R-:W-:Y:S02]  /*4870*/  IMAD.MOV.U32 R8, RZ, RZ, 0x70 ;  /* 0x00000070ff087424 */ /* 0x000fe400078e00ff */
[----:B------:R-:W-:Y:S02]  /*4880*/  IMAD.MOV.U32 R12, RZ, RZ, 0x1 ;  /* 0x00000001ff0c7424 */ /* 0x000fe400078e00ff */
[----:B--2---:R-:W-:-:S07]  /*4890*/  IMAD.MOV.U32 R13, RZ, RZ, RZ ;  /* 0x000000ffff0d7224 */ /* 0x004fce00078e00ff */
[----:B------:R-:W-:-:S07]  /*48a0*/  LEPC R20, `(.L_x_50) ;  /* 0x000000001014794e */ /* 0x000fce0000000000 */
[----:B-1-3--:R-:W-:Y:S05]  /*48b0*/  CALL.ABS.NOINC R2 ;  /* 0x0000000002007343 */ /* 0x00afea0003c00000 */
.L_x_50:
[----:B------:R-:W-:Y:S02]  /*48c0*/  IMAD.U32 R16, RZ, RZ, UR39 ;  /* 0x00000027ff107e24 */ /* 0x000fe4000f8e00ff */
[----:B--2---:R-:W-:-:S04]  /*48d0*/  IMAD.U32 R3, RZ, RZ, UR37 ;  /* 0x00000025ff037e24 */ /* 0x004fc8000f8e00ff */
[----:B------:R-:W-:-:S05]  /*48e0*/  IMAD R16, R3, 0x1200, R16 ;  /* 0x0000120003107824 */ /* 0x000fca00078e0210 */
[----:B------:R-:W-:-:S13]  /*48f0*/  LOP3.LUT P0, RZ, R16, 0x90, RZ, 0xc0, !PT ;  /* 0x0000009010ff7812 */ /* 0x000fda000780c0ff */
[----:B------:R-:W-:Y:S05]  /*4900*/  @!P0 BRA `(.L_x_51) ;  /* 0x0000000000408947 */ /* 0x000fea0003800000 */
[----:B------:R-:W-:Y:S01]  /*4910*/  MOV R0, 0x0 ;  /* 0x0000000000007802 */ /* 0x000fe20000000f00 */
[----:B------:R-:W-:Y:S01]  /*4920*/  ULDC.64 UR4, c[0x4][0x68] ;  /* 0x01001a0000047ab9 */ /* 0x000fe20000000a00 */
[----:B------:R-:W-:Y:S01]  /*4930*/  ULDC.64 UR6, c[0x4][0x8] ;  /* 0x0100020000067ab9 */ /* 0x000fe20000000a00 */
[----:B------:R-:W-:Y:S01]  /*4940*/  IMAD.U32 R4, RZ, RZ, UR4 ;  /* 0x00000004ff047e24 */ /* 0x000fe2000f8e00ff */
[----:B---3--:R2:W3:Y:S01]  /*4950*/  LDC.64 R2, c[0x4][R0] ;  /* 0x0100000000027b82 */ /* 0x0084e20000000a00 */
[----:B------:R-:W-:Y:S01]  /*4960*/  IMAD.U32 R5, RZ, RZ, UR5 ;  /* 0x00000005ff057e24 */ /* 0x000fe2000f8e00ff */
[----:B------:R-:W-:Y:S01]  /*4970*/  ULDC.64 UR4, c[0x4][0x70] ;  /* 0x01001c0000047ab9 */ /* 0x000fe20000000a00 */
[----:B------:R-:W-:Y:S01]  /*4980*/  IMAD.U32 R10, RZ, RZ, UR6 ;  /* 0x00000006ff0a7e24 */ /* 0x000fe2000f8e00ff */
[----:B------:R-:W-:Y:S01]  /*4990*/  MOV R11, UR7 ;  /* 0x00000007000b7c02 */ /* 0x000fe20008000f00 */
[----:B------:R-:W-:Y:S02]  /*49a0*/  IMAD.U32 R6, RZ, RZ, UR4 ;  /* 0x00000004ff067e24 */ /* 0x000fe4000f8e00ff */
[----:B------:R-:W-:-:S02]  /*49b0*/  IMAD.U32 R7, RZ, RZ, UR5 ;  /* 0x00000005ff077e24 */ /* 0x000fc4000f8e00ff */
[----:B------:R-:W-:Y:S02]  /*49c0*/  IMAD.MOV.U32 R8, RZ, RZ, 0x70 ;  /* 0x00000070ff087424 */ /* 0x000fe400078e00ff */
[----:B------:R-:W-:Y:S02]  /*49d0*/  IMAD.MOV.U32 R12, RZ, RZ, 0x1 ;  /* 0x00000001ff0c7424 */ /* 0x000fe400078e00ff */
[----:B--2---:R-:W-:-:S07]  /*49e0*/  IMAD.MOV.U32 R13, RZ, RZ, RZ ;  /* 0x000000ffff0d7224 */ /* 0x004fce00078e00ff */
[----:B------:R-:W-:-:S07]  /*49f0*/  LEPC R20, `(.L_x_51) ;  /* 0x000000001014794e */ /* 0x000fce0000000000 */
[----:B-1-3--:R-:W-:Y:S05]  /*4a00*/  CALL.ABS.NOINC R2 ;  /* 0x0000000002007343 */ /* 0x00afea0003c00000 */
.L_x_51:
[----:B------:R-:W2:Y:S01]  /*4a10*/  S2R R6, SR_TID.X ;  /* 0x0000000000067919 */ /* 0x000ea20000002100 */
[----:B------:R-:W-:Y:S02]  /*4a20*/  F2FP.F16.F32.PACK_AB R96, R97, R96 ;  /* 0x000000606160723e */ /* 0x000fe400000000ff */
[----:B------:R-:W-:Y:S02]  /*4a30*/  F2FP.F16.F32.PACK_AB R97, R99, R98 ;  /* 0x000000626361723e */ /* 0x000fe400000000ff */
[----:B------:R-:W-:Y:S02]  /*4a40*/  F2FP.F16.F32.PACK_AB R98, R101, R100 ;  /* 0x000000646562723e */ /* 0x000fe400000000ff */
[----:B------:R-:W-:Y:S02]  /*4a50*/  F2FP.F16.F32.PACK_AB R99, R103, R102 ;  /* 0x000000666763723e */ /* 0x000fe400000000ff */
[C---:B--2---:R-:W-:Y:S01]  /*4a60*/  LOP3.LUT R0, R6.reuse, 0x7f, RZ, 0xc0, !PT ;  /* 0x0000007f06007812 */ /* 0x044fe200078ec0ff */
[C---:B---3--:R-:W-:Y:S01]  /*4a70*/  IMAD.SHL.U32 R2, R6.reuse, 0x10, RZ ;  /* 0x0000001006027824 */ /* 0x048fe200078e00ff */
[----:B------:R-:W-:Y:S01]  /*4a80*/  SHF.R.U32.HI R4, RZ, 0x1, R6 ;  /* 0x00000001ff047819 */ /* 0x000fe20000011606 */
[----:B------:R-:W-:-:S02]  /*4a90*/  IMAD.SHL.U32 R5, R6, 0x8, RZ ;  /* 0x0000000806057824 */ /* 0x000fc400078e00ff */
[----:B------:R-:W-:Y:S01]  /*4aa0*/  VIADD R18, R0, 0x1f ;  /* 0x0000001f00127836 */ /* 0x000fe20000000000 */
[----:B------:R-:W-:Y:S01]  /*4ab0*/  LOP3.LUT R3, R2, 0x40, RZ, 0xc0, !PT ;  /* 0x0000004002037812 */ /* 0x000fe200078ec0ff */
[----:B------:R-:W-:Y:S01]  /*4ac0*/  IMAD.SHL.U32 R0, R6, 0x2, RZ ;  /* 0x0000000206007824 */ /* 0x000fe200078e00ff */
[----:B------:R-:W-:Y:S02]  /*4ad0*/  LOP3.LUT R5, R5, 0x300, RZ, 0xc0, !PT ;  /* 0x0000030005057812 */ /* 0x000fe400078ec0ff */
[----:B------:R-:W-:Y:S02]  /*4ae0*/  ISETP.GT.U32.AND P1, PT, R18, 0x3e, PT ;  /* 0x0000003e1200780c */ /* 0x000fe40003f24070 */
[----:B------:R-:W-:Y:S02]  /*4af0*/  LOP3.LUT R3, R3, 0x8, R4, 0xf8, !PT ;  /* 0x0000000803037812 */ /* 0x000fe400078ef804 */
[----:B------:R-:W-:Y:S02]  /*4b00*/  LOP3.LUT R5, R5, 0x30, R2, 0xf8, !PT ;  /* 0x0000003005057812 */ /* 0x000fe400078ef802 */
[----:B------:R-:W-:-:S02]  /*4b10*/  LOP3.LUT R0, R3, 0x8, R0, 0x78, !PT ;  /* 0x0000000803007812 */ /* 0x000fc400078e7800 */
[----:B------:R-:W-:Y:S02]  /*4b20*/  LOP3.LUT R5, R5, 0x80, R2, 0xf8, !PT ;  /* 0x0000008005057812 */ /* 0x000fe400078ef802 */
[----:B------:R-:W-:Y:S02]  /*4b30*/  P2R R2, PR, RZ, 0x2 ;  /* 0x00000002ff027803 */ /* 0x000fe40000000000 */
[----:B------:R-:W-:Y:S02]  /*4b40*/  LOP3.LUT R17, R5, R0, RZ, 0xfc, !PT ;  /* 0x0000000005117212 */ /* 0x000fe400078efcff */
[----:B------:R-:W-:Y:S01]  /*4b50*/  MOV R2, RZ ;  /* 0x000000ff00027202 */ /* 0x000fe20000000f00 */
[----:B------:R-:W-:Y:S06]  /*4b60*/  @P1 BRA `(.L_x_52) ;  /* 0x0000000000041947 */ /* 0x000fec0003800000 */
[----:B------:R-:W-:-:S04]  /*4b70*/  DEPBAR.LE SB0, 0x0 ;  /* 0x000080000000791a */ /* 0x000fc80000000000 */
.L_x_52:
[----:B------:R-:W-:Y:S05]  /*4b80*/  WARPSYNC.ALL ;  /* 0x0000000000007948 */ /* 0x000fea0003800000 */
[----:B------:R-:W-:Y:S01]  /*4b90*/  BAR.SYNC.DEFER_BLOCKING 0x1, 0x80 ;  /* 0x0042000000007b1d */ /* 0x000fe20000010000 */
[----:B------:R-:W-:Y:S01]  /*4ba0*/  IMAD R0, R17, 0x2, R16 ;  /* 0x0000000211007824 */ /* 0x000fe200078e0210 */
[----:B------:R-:W-:-:S04]  /*4bb0*/  LOP3.LUT P0, RZ, R2, 0x9f, RZ, 0xc0, !PT ;  /* 0x0000009f02ff7812 */ /* 0x000fc8000780c0ff */
[----:B------:R-:W-:Y:S01]  /*4bc0*/  BSSY B0, `(.L_x_53) ;  /* 0x0000014000007945 */ /* 0x000fe20003800000 */
[----:B------:R2:W-:Y:S01]  /*4bd0*/  STSM.16.M88.4 [R0], R96 ;  /* 0x0000006000007844 */ /* 0x0005e20000000200 */
[----:B------:R-:W-:Y:S01]  /*4be0*/  @!PT LDS RZ, [RZ] ;  /* 0x00000000fffff984 */ /* 0x000fe20000000800 */
[----:B------:R-:W-:Y:S01]  /*4bf0*/  @!PT LDS RZ, [RZ] ;  /* 0x00000000fffff984 */ /* 0x000fe20000000800 */
[----:B------:R-:W-:Y:S01]  /*4c00*/  @!PT LDS RZ, [RZ] ;  /* 0x00000000fffff984 */ /* 0x000fe20000000800 */
[----:B------:R-:W-:Y:S01]  /*4c10*/  @!PT LDS RZ, [RZ] ;  /* 0x00000000fffff984 */ /* 0x000fe20000000800 */
[----:B------:R3:W-:Y:S06]  /*4c20*/  MEMBAR.ALL.CTA ;  /* 0x0000000000007992 */ /* 0x0007ec0000008000 */
[----:B---3--:R-:W3:Y:S02]  /*4c30*/  FENCE.VIEW.ASYNC.S ;  /* 0x00000000000073c6 */ /* 0x008ee40000000000 */
[----:B---3--:R-:W-:Y:S06]  /*4c40*/  BAR.SYNC.DEFER_BLOCKING 0x1, 0x80 ;  /* 0x0042000000007b1d */ /* 0x008fec0000010000 */
[----:B------:R-:W-:Y:S05]  /*4c50*/  @P1 BRA `(.L_x_54) ;  /* 0x0000000000281947 */ /* 0x000fea0003800000 */
[----:B------:R-:W-:Y:S01]  /*4c60*/  S2UR UR12, SR_CTAID.Z ;  /* 0x00000000000c79c3 */ /* 0x000fe20000002700 */
[----:B------:R-:W-:Y:S01]  /*4c70*/  ULDC.64 UR4, c[0x0][0x198] ;  /* 0x0000660000047ab9 */ /* 0x000fe20000000a00 */
[----:B------:R-:W-:Y:S01]  /*4c80*/  R2UR UR8, R16 ;  /* 0x00000000100872ca */ /* 0x000fe200000e0000 */
[----:B------:R-:W-:Y:S02]  /*4c90*/  UIADD3 UR4, UP0, UR4, 0x9f0, URZ ;  /* 0x000009f004047890 */ /* 0x000fe4000ff1e03f */
[----:B-1----:R-:W-:Y:S02]  /*4ca0*/  USHF.L.U32 UR10, UR38, 0x6, URZ ;  /* 0x00000006260a7899 */ /* 0x002fe4000800063f */
[----:B------:R-:W-:Y:S01]  /*4cb0*/  UIADD3.X UR5, URZ, UR5, URZ, UP0, !UPT ;  /* 0x000000053f057290 */ /* 0x000fe200087fe43f */
[----:B------:R-:W1:Y:S01]  /*4cc0*/  S2UR UR11, SR_CTAID.Y ;  /* 0x00000000000b79c3 */ /* 0x000e620000002600 */
[----:B------:R-:W-:-:S07]  /*4cd0*/  UMOV UR9, URZ ;  /* 0x0000003f00097c82 */ /* 0x000fce0008000000 */
[----:B-1----:R3:W-:Y:S02]  /*4ce0*/  UTMASTG.4D [UR8], [UR4] ;  /* 0x00000008040073b5 */ /* 0x0027e40008018000 */
[----:B---3--:R0:W-:Y:S02]  /*4cf0*/  UTMACMDFLUSH ;  /* 0x00000000000079b7 */ /* 0x0081e40000000000 */
.L_x_54:
[----:B-1----:R-:W-:Y:S05]  /*4d00*/  BSYNC B0 ;  /* 0x0000000000007941 */ /* 0x002fea0003800000 */
.L_x_53:
[----:B------:R-:W-:Y:S05]  /*4d10*/  @!P0 BRA `(.L_x_55) ;  /* 0x0000000000408947 */ /* 0x000fea0003800000 */
[----:B--2---:R-:W-:Y:S01]  /*4d20*/  MOV R0, 0x0 ;  /* 0x0000000000007802 */ /* 0x004fe20000000f00 */
[----:B------:R-:W-:Y:S01]  /*4d30*/  ULDC.64 UR4, c[0x4][0x68] ;  /* 0x01001a0000047ab9 */ /* 0x000fe20000000a00 */
[----:B------:R-:W-:Y:S01]  /*4d40*/  ULDC.64 UR6, c[0x4][0x8] ;  /* 0x0100020000067ab9 */ /* 0x000fe20000000a00 */
[----:B------:R-:W-:Y:S01]  /*4d50*/  IMAD.U32 R4, RZ, RZ, UR4 ;  /* 0x00000004ff047e24 */ /* 0x000fe2000f8e00ff */
[----:B------:R1:W2:Y:S01]  /*4d60*/  LDC.64 R2, c[0x4][R0] ;  /* 0x0100000000027b82 */ /* 0x0002a20000000a00 */
        /* <DEDUP_REMOVED lines=8> */
[----:B-1----:R-:W-:-:S07]  /*4df0*/  IMAD.MOV.U32 R13, RZ, RZ, RZ ;  /* 0x000000ffff0d7224 */ /* 0x002fce00078e00ff */
[----:B------:R-:W-:-:S07]  /*4e00*/  LEPC R20, `(.L_x_55) ;  /* 0x000000001014794e */ /* 0x000fce0000000000 */
[----:B--2---:R-:W-:Y:S05]  /*4e10*/  CALL.ABS.NOINC R2 ;  /* 0x0000000002007343 */ /* 0x004fea0003c00000 */
.L_x_55:
[----:B--2---:R-:W-:-:S04]  /*4e20*/  IADD3 R0, R16, 0x900, RZ ;  /* 0x0000090010007810 */ /* 0x004fc80007ffe0ff */
[----:B------:R-:W-:-:S13]  /*4e30*/  LOP3.LUT P0, RZ, R0, 0x90, RZ, 0xc0, !PT ;  /* 0x0000009000ff7812 */ /* 0x000fda000780c0ff */
[----:B------:R-:W-:Y:S05]  /*4e40*/  @!P0 BRA `(.L_x_56) ;  /* 0x0000000000408947 */ /* 0x000fea0003800000 */
[----:B------:R-:W-:Y:S01]  /*4e50*/  MOV R0, 0x0 ;  /* 0x0000000000007802 */ /* 0x000fe20000000f00 */
        /* <DEDUP_REMOVED lines=15> */
.L_x_56:
[----:B------:R-:W-:Y:S01]  /*4f50*/  ISETP.GT.U32.AND P6, PT, R18, 0x3e, PT ;  /* 0x0000003e1200780c */ /* 0x000fe20003fc4070 */
[----:B------:R-:W-:Y:S01]  /*4f60*/  IMAD R17, R17, 0x2, R16 ;  /* 0x0000000211117824 */ /* 0x000fe200078e0210 */
[----:B------:R-:W-:Y:S02]  /*4f70*/  F2FP.F16.F32.PACK_AB R88, R89, R88 ;  /* 0x000000585958723e */ /* 0x000fe400000000ff */
[----:B------:R-:W-:Y:S02]  /*4f80*/  F2FP.F16.F32.PACK_AB R89, R91, R90 ;  /* 0x0000005a5b59723e */ /* 0x000fe400000000ff */
[----:B------:R-:W-:Y:S02]  /*4f90*/  F2FP.F16.F32.PACK_AB R90, R93, R92 ;  /* 0x0000005c5d5a723e */ /* 0x000fe400000000ff */
[----:B------:R-:W-:-:S05]  /*4fa0*/  F2FP.F16.F32.PACK_AB R91, R95, R94 ;  /* 0x0000005e5f5b723e */ /* 0x000fca00000000ff */
[----:B------:R-:W-:Y:S05]  /*4fb0*/  @P6 BRA `(.L_x_57) ;  /* 0x0000000000046947 */ /* 0x000fea0003800000 */
[----:B------:R-:W-:-:S04]  /*4fc0*/  DEPBAR.LE SB0, 0x0 ;  /* 0x000080000000791a */ /* 0x000fc80000000000 */
.L_x_57:
[----:B------:R-:W-:Y:S05]  /*4fd0*/  WARPSYNC.ALL ;  /* 0x0000000000007948 */ /* 0x000fea0003800000 */
[----:B------:R-:W-:Y:S06]  /*4fe0*/  BAR.SYNC.DEFER_BLOCKING 0x1, 0x80 ;  /* 0x0042000000007b1d */ /* 0x000fec0000010000 */
[----:B------:R-:W-:Y:S01]  /*4ff0*/  BSSY B0, `(.L_x_58) ;  /* 0x0000015000007945 */ /* 0x000fe20003800000 */
[----:B------:R1:W-:Y:S01]  /*5000*/  STSM.16.M88.4 [R17+0x900], R88 ;  /* 0x0009005811007844 */ /* 0x0003e20000000200 */
[----:B------:R-:W-:Y:S01]  /*5010*/  @!PT LDS RZ, [RZ] ;  /* 0x00000000fffff984 */ /* 0x000fe20000000800 */
[----:B------:R-:W-:Y:S01]  /*5020*/  @!PT LDS RZ, [RZ] ;  /* 0x00000000fffff984 */ /* 0x000fe20000000800 */
[----:B------:R-:W-:Y:S01]  /*5030*/  @!PT LDS RZ, [RZ] ;  /* 0x00000000fffff984 */ /* 0x000fe20000000800 */
[----:B------:R-:W-:Y:S01]  /*5040*/  @!PT LDS RZ, [RZ] ;  /* 0x00000000fffff984 */ /* 0x000fe20000000800 */
[----:B------:R2:W-:Y:S06]  /*5050*/  MEMBAR.ALL.CTA ;  /* 0x0000000000007992 */ /* 0x0005ec0000008000 */
[----:B--2---:R-:W2:Y:S02]  /*5060*/  FENCE.VIEW.ASYNC.S ;  /* 0x00000000000073c6 */ /* 0x004ea40000000000 */
[----:B--2---:R-:W-:Y:S06]  /*5070*/  BAR.SYNC.DEFER_BLOCKING 0x1, 0x80 ;  /* 0x0042000000007b1d */ /* 0x004fec0000010000 */
[----:B------:R-:W-:Y:S05]  /*5080*/  @P6 BRA `(.L_x_59) ;  /* 0x00000000002c6947 */ /* 0x000fea0003800000 */
[----:B------:R-:W-:Y:S01]  /*5090*/  S2UR UR12, SR_CTAID.Z ;  /* 0x00000000000c79c3 */ /* 0x000fe20000002700 */
[----:B------:R-:W-:Y:S01]  /*50a0*/  R2UR UR8, R16 ;  /* 0x00000000100872ca */ /* 0x000fe200000e0000 */
[----:B------:R-:W-:Y:S01]  /*50b0*/  ULDC.64 UR4, c[0x0][0x198] ;  /* 0x0000660000047ab9 */ /* 0x000fe20000000a00 */
[----:B------:R-:W-:Y:S02]  /*50c0*/  USHF.L.U32 UR10, UR38, 0x6, URZ ;  /* 0x00000006260a7899 */ /* 0x000fe4000800063f */
[----:B------:R-:W-:Y:S01]  /*50d0*/  UIADD3 UR4, UP0, UR4, 0xcf0, URZ ;  /* 0x00000cf004047890 */ /* 0x000fe2000ff1e03f */
[----:B------:R-:W-:Y:S02]  /*50e0*/  UMOV UR9, URZ ;  /* 0x0000003f00097c82 */ /* 0x000fe40008000000 */
[----:B------:R-:W2:Y:S01]  /*50f0*/  S2UR UR11, SR_CTAID.Y ;  /* 0x00000000000b79c3 */ /* 0x000ea20000002600 */
[----:B------:R-:W-:-:S05]  /*5100*/  UIADD3.X UR5, URZ, UR5, URZ, UP0, !UPT ;  /* 0x000000053f057290 */ /* 0x000fca00087fe43f */
[----:B------:R-:W-:-:S09]  /*5110*/  UIADD3 UR8, UR8, 0x900, URZ ;  /* 0x0000090008087890 */ /* 0x000fd2000fffe03f */
[----:B--2---:R2:W-:Y:S02]  /*5120*/  UTMASTG.4D [UR8], [UR4] ;  /* 0x00000008040073b5 */ /* 0x0045e40008018000 */
[----:B--2---:R0:W-:Y:S02]  /*5130*/  UTMACMDFLUSH ;  /* 0x00000000000079b7 */ /* 0x0041e40000000000 */
.L_x_59:
[----:B------:R-:W-:Y:S05]  /*5140*/  BSYNC B0 ;  /* 0x0000000000007941 */ /* 0x000fea0003800000 */
.L_x_58:
[----:B------:R-:W-:Y:S01]  /*5150*/  ULOP3.LUT UR37, UR37, 0x1, URZ, 0xc, !UPT ;  /* 0x0000000125257892 */ /* 0x000fe2000f8e0c3f */
[----:B------:R-:W-:-:S04]  /*5160*/  DEPBAR.LE SB0, 0x0 ;  /* 0x000080000000791a */ /* 0x000fc80000000000 */
[----:B------:R-:W-:Y:S01]  /*5170*/  ULEA UR36, UR36, UR37, 0x1 ;  /* 0x0000002524247291 */ /* 0x000fe2000f8e083f */
[----:B------:R-:W-:-:S04]  /*5180*/  DEPBAR.LE SB0, 0x0 ;  /* 0x000080000000791a */ /* 0x000fc80000000000 */
[----:B------:R-:W-:-:S09]  /*5190*/  ULEA UR36, UR36, UR39, 0x3 ;  /* 0x0000002724247291 */ /* 0x000fd2000f8e183f */
[----:B------:R-:W-:Y:S01]  /*51a0*/  SYNCS.ARRIVE.TRANS64.A1T0 RZ, [UR36+0xa4a0], RZ ;  /* 0x00a4a0ffffff79a7 */ /* 0x000fe20008100024 */
[----:B------:R-:W-:Y:S05]  /*51b0*/  EXIT ;  /* 0x000000000000794d */ /* 0x000fea0003800000 */
.L_x_6:
[----:B------:R-:W-:-:S08]  /*51c0*/  NOP ;  /* 0x0000000000007918 */ /* 0x000fd00000000000 */
[----:B------:R-:W1:-:S00]  /*51d0*/  USETMAXREG.DEALLOC.CTAPOOL 0x18 ;  /* 0x00000018000079c8 */ /* 0x000e4000080e0500 */
[----:B------:R-:W-:-:S13]  /*51e0*/  PLOP3.LUT P0, PT, PT, PT, UP0, 0x80, 0x0 ;  /* 0x000000000000781c */ /* 0x000fda0003f0f008 */
[----:B-1----:R-:W-:Y:S05]  /*51f0*/  @!P0 BRA `(.L_x_60) ;  /* 0x0000000400888947 */ /* 0x002fea0003800000 */
[----:B------:R-:W-:-:S13]  /*5200*/  ISETP.NE.AND P0, PT, RZ, UR6, PT ;  /* 0x00000006ff007c0c */ /* 0x000fda000bf05270 */
[----:B------:R-:W-:Y:S05]  /*5210*/  @P0 EXIT ;  /* 0x000000000000094d */ /* 0x000fea0003800000 */
[----:B------:R-:W1:Y:S01]  /*5220*/  LDC R2, c[0x0][0x288] ;  /* 0x0000a200ff027b82 */ /* 0x000e620000000800 */
[----:B------:R-:W-:Y:S01]  /*5230*/  ELECT P0, URZ, PT ;  /* 0x00000000003f782f */ /* 0x000fe20003800000 */
[----:B------:R-:W-:Y:S01]  /*5240*/  UMOV UR4, URZ ;  /* 0x0000003f00047c82 */ /* 0x000fe20008000000 */
[----:B-1----:R-:W-:-:S13]  /*5250*/  ISETP.GE.AND P1, PT, R2, 0x1, PT ;  /* 0x000000010200780c */ /* 0x002fda0003f26270 */
[----:B------:R-:W-:Y:S05]  /*5260*/  @!P1 BRA `(.L_x_61) ;  /* 0x0000000400289947 */ /* 0x000fea0003800000 */
[----:B------:R-:W-:Y:S01]  /*5270*/  ULOP3.LUT UR4, UR5, 0x1, URZ, 0xfc, !UPT ;  /* 0x0000000105047892 */ /* 0x000fe2000f8efc3f */
[----:B------:R-:W1:Y:S03]  /*5280*/  S2UR UR14, SR_CgaCtaId ;  /* 0x00000000000e79c3 */ /* 0x000e660000008800 */
[----:B------:R-:W-:-:S05]  /*5290*/  UISETP.NE.AND UP0, UPT, UR4, 0x3, UPT ;  /* 0x000000030400788c */ /* 0x000fca000bf05270 */
[----:B------:R-:W2:Y:S01]  /*52a0*/  S2UR UR11, SR_CTAID.Y ;  /* 0x00000000000b79c3 */ /* 0x000ea20000002600 */
[----:B------:R-:W-:-:S07]  /*52b0*/  PLOP3.LUT P1, PT, PT, PT, UP0, 0x80, 0x0 ;  /* 0x000000000000781c */ /* 0x000fce0003f2f008 */
[----:B------:R-:W3:Y:S06]  /*52c0*/  S2UR UR12, SR_CTAID.Z ;  /* 0x00000000000c79c3 */ /* 0x000eec0000002700 */
[----:B------:R-:W-:Y:S05]  /*52d0*/  @!P1 BRA `(.L_x_62) ;  /* 0x0000000000049947 */ /* 0x000fea0003800000 */
[----:B-123--:R-:W-:Y:S01]  /*52e0*/  BPT.TRAP 0x1 ;  /* 0x000000040000795c */ /* 0x00efe20000300000 */
.L_x_62:
[----:B------:R-:W-:Y:S01]  /*52f0*/  UMOV UR4, 0x400 ;  /* 0x0000040000047882 */ /* 0x000fe20000000000 */
[----:B------:R-:W-:Y:S01]  /*5300*/  SHF.L.U32 R0, RZ, 0x1f, RZ ;  /* 0x0000001fff007819 */ /* 0x000fe200000006ff */
[----:B-1----:R-:W-:Y:S01]  /*5310*/  ULEA UR13, UR14, UR4, 0x18 ;  /* 0x000000040e0d7291 */ /* 0x002fe2000f8ec03f */
[----:B------:R-:W-:Y:S01]  /*5320*/  ISETP.GE.AND P3, PT, R2, 0x41, PT ;  /* 0x000000410200780c */ /* 0x000fe20003f66270 */
[----:B------:R-:W-:Y:S01]  /*5330*/  ULDC.64 UR16, c[0x0][0x198] ;  /* 0x0000660000107ab9 */ /* 0x000fe20000000a00 */
[----:B------:R-:W-:-:S06]  /*5340*/  UMOV UR4, URZ ;  /* 0x0000003f00047c82 */ /* 0x000fcc0008000000 */
[----:B------:R-:W1:Y:S02]  /*5350*/  SYNCS.PHASECHK.TRANS64.TRYWAIT P2, [UR13+0xa480], R0 ;  /* 0x00a48000ff0075a7 */ /* 0x000e64000804014d */
[----:B-1----:R-:W-:Y:S05]  /*5360*/  @!P2 BRA `(.L_x_63) ;  /* 0x000000200084a947 */ /* 0x002fea0003800000 */
.L_x_134:
[----:B------:R-:W-:Y:S04]  /*5370*/  BSSY B0, `(.L_x_64) ;  /* 0x000000a000007945 */ /* 0x000fe80003800000 */
[----:B------:R-:W-:Y:S05]  /*5380*/  @!P0 BRA `(.L_x_65) ;  /* 0x0000000000208947 */ /* 0x000fea0003800000 */
[----:B------:R-:W-:Y:S01]  /*5390*/  UIADD3 UR6, UP0, UR16, 0x6f0, URZ ;  /* 0x000006f010067890 */ /* 0x000fe2000ff1e03f */
[----:B------:R-:W-:-:S04]  /*53a0*/  DEPBAR.LE SB0, 0x1 ;  /* 0x000080400000791a */ /* 0x000fc80000000000 */
[----:B------:R-:W-:Y:S02]  /*53b0*/  UIADD3 UR8, UR13, 0x8000, URZ ;  /* 0x000080000d087890 */ /* 0x000fe4000fffe03f */
[----:B------:R-:W-:Y:S01]  /*53c0*/  UIADD3.X UR7, URZ, UR17, URZ, UP0, !UPT ;  /* 0x000000113f077290 */ /* 0x000fe200087fe43f */
[----:B------:R-:W-:Y:S01]  /*53d0*/  UMOV UR9, URZ ;  /* 0x0000003f00097c82 */ /* 0x000fe20008000000 */
[----:B------:R-:W-:-:S07]  /*53e0*/  UMOV UR10, URZ ;  /* 0x0000003f000a7c82 */ /* 0x000fce0008000000 */
[----:B--23--:R4:W-:Y:S02]  /*53f0*/  UTMAREDG.4D.ADD [UR8], [UR6] ;  /* 0x00000008060073b6 */ /* 0x00c9e40008018000 */
[----:B----4-:R0:W-:Y:S02]  /*5400*/  UTMACMDFLUSH ;  /* 0x00000000000079b7 */ /* 0x0101e40000000000 */
.L_x_65:
[----:B--23--:R-:W-:Y:S05]  /*5410*/  BSYNC B0 ;  /* 0x0000000000007941 */ /* 0x00cfea0003800000 */
.L_x_64:
[----:B------:R-:W-:Y:S05]  /*5420*/  @!P3 BRA `(.L_x_61) ;  /* 0x0000000000b8b947 */ /* 0x000fea0003800000 */
[----:B------:R-:W-:Y:S01]  /*5430*/  VIADD R2, R2, 0x3f ;  /* 0x0000003f02027836 */ /* 0x000fe20000000000 */
[----:B------:R-:W-:Y:S01]  /*5440*/  UMOV UR4, URZ ;  /* 0x0000003f00047c82 */ /* 0x000fe20008000000 */
[----:B------:R-:W-:Y:S01]  /*5450*/  IMAD.MOV.U32 R4, RZ, RZ, RZ ;  /* 0x000000ffff047224 */ /* 0x000fe200078e00ff */
[----:B------:R-:W-:Y:S01]  /*5460*/  UMOV UR6, 0x1 ;  /* 0x0000000100067882 */ /* 0x000fe20000000000 */
[----:B------:R-:W-:Y:S01]  /*5470*/  UMOV UR10, 0x40 ;  /* 0x00000040000a7882 */ /* 0x000fe20000000000 */
[----:B-1----:R-:W-:-:S04]  /*5480*/  SHF.R.S32.HI R3, RZ, 0x1f, R2 ;  /* 0x0000001fff037819 */ /* 0x002fc80000011402 */
[----:B------:R-:W-:-:S04]  /*5490*/  LEA.HI R3, R3, R2, RZ, 0x6 ;  /* 0x0000000203037211 */ /* 0x000fc800078f30ff */
[----:B------:R-:W-:-:S07]  /*54a0*/  LEA.HI.SX32 R0, R3, 0x1, 0x1a ;  /* 0x0000000103007811 */ /* 0x000fce00078fd2ff */
.L_x_73:
[----:B-1----:R-:W-:Y:S05]  /*54b0*/  @!P1 BRA `(.L_x_66) ;  /* 0x0000000000049947 */ /* 0x002fea0003800000 */
[----:B------:R-:W-:Y:S01]  /*54c0*/  BPT.TRAP 0x1 ;  /* 0x000000040000795c */ /* 0x000fe20000300000 */
.L_x_66:
[----:B------:R-:W-:Y:S01]  /*54d0*/  ULEA UR7, UR6, UR13, 0x3 ;  /* 0x0000000d06077291 */ /* 0x000fe2000f8e183f */
[----:B------:R-:W-:-:S08]  /*54e0*/  SHF.L.U32 R2, R4, 0x1f, RZ ;  /* 0x0000001f04027819 */ /* 0x000fd000000006ff */
[----:B------:R-:W1:Y:S02]  /*54f0*/  SYNCS.PHASECHK.TRANS64.TRYWAIT P2, [UR7+0xa480], R2 ;  /* 0x00a48002ff0075a7 */ /* 0x000e640008040147 */
[----:B-1----:R-:W-:Y:S05]  /*5500*/  @!P2 BRA `(.L_x_67) ;  /* 0x000000200034a947 */ /* 0x002fea0003800000 */
.L_x_135:
[----:B------:R-:W-:Y:S04]  /*5510*/  BSSY B0, `(.L_x_68) ;  /* 0x0000003000007945 */ /* 0x000fe80003800000 */
[----:B------:R-:W-:Y:S05]  /*5520*/  @!P0 BRA `(.L_x_69) ;  /* 0x0000000000048947 */ /* 0x000fea0003800000 */
[----:B------:R-:W-:-:S04]  /*5530*/  DEPBAR.LE SB0, 0x1 ;  /* 0x000080400000791a */ /* 0x000fc80000000000 */
.L_x_69:
[----:B------:R-:W-:Y:S05]  /*5540*/  BSYNC B0 ;  /* 0x0000000000007941 */ /* 0x000fea0003800000 */
.L_x_68:
[----:B------:R-:W-:Y:S05]  /*5550*/  @!P1 BRA `(.L_x_70) ;  /* 0x0000000000049947 */ /* 0x000fea0003800000 */
[----:B------:R-:W-:Y:S01]  /*5560*/  BPT.TRAP 0x1 ;  /* 0x000000040000795c */ /* 0x000fe20000300000 */
.L_x_70:
[----:B------:R-:W-:Y:S01]  /*5570*/  ULEA UR7, UR4, UR13, 0x3 ;  /* 0x0000000d04077291 */ /* 0x000fe2000f8e183f */
[----:B------:R-:W-:Y:S01]  /*5580*/  BSSY B0, `(.L_x_71) ;  /* 0x000000f000007945 */ /* 0x000fe20003800000 */
[----:B------:R-:W-:Y:S02]  /*5590*/  UIADD3 UR4, UR4, 0x1, URZ ;  /* 0x0000000104047890 */ /* 0x000fe4000fffe03f */
[----:B------:R-:W-:Y:S02]  /*55a0*/  UIADD3 UR7, UR7, 0xa490, URZ ;  /* 0x0000a49007077890 */ /* 0x000fe4000fffe03f */
[----:B------:R-:W-:Y:S02]  /*55b0*/  UISETP.NE.AND UP0, UPT, UR4, 0x2, UPT ;  /* 0x000000020400788c */ /* 0x000fe4000bf05270 */
[----:B------:R-:W-:Y:S02]  /*55c0*/  UPRMT UR7, UR14, 0x654, UR7 ;  /* 0x000006540e077896 */ /* 0x000fe40008000007 */
[----:B------:R-:W-:-:S07]  /*55d0*/  USEL UR4, UR4, URZ, UP0 ;  /* 0x0000003f04047287 */ /* 0x000fce0008000000 */
[----:B------:R-:W-:Y:S01]  /*55e0*/  SYNCS.ARRIVE.TRANS64.RED.A1T0 RZ, [UR7], RZ ;  /* 0x000000ffffff79a7 */ /* 0x000fe20008100407 */
[----:B------:R-:W-:Y:S05]  /*55f0*/  @!P0 BRA `(.L_x_72) ;  /* 0x00000000001c8947 */ /* 0x000fea0003800000 */
[----:B------:R-:W-:Y:S02]  /*5600*/  ULEA UR8, UR6, UR13, 0xc ;  /* 0x0000000d06087291 */ /* 0x000fe4000f8e603f */
[----:B------:R-:W-:Y:S02]  /*5610*/  UIADD3 UR18, UP0, UR16, 0x6f0, URZ ;  /* 0x000006f010127890 */ /* 0x000fe4000ff1e03f */
[----:B------:R-:W-:Y:S02]  /*5620*/  UIADD3 UR8, UR8, 0x8000, URZ ;  /* 0x0000800008087890 */ /* 0x000fe4000fffe03f */
[----:B------:R-:W-:Y:S01]  /*5630*/  UIADD3.X UR19, URZ, UR17, URZ, UP0, !UPT ;  /* 0x000000113f137290 */ /* 0x000fe200087fe43f */
[----:B------:R-:W-:-:S08]  /*5640*/  UMOV UR9, URZ ;  /* 0x0000003f00097c82 */ /* 0x000fd00008000000 */
[----:B------:R2:W-:Y:S02]  /*5650*/  UTMAREDG.4D.ADD [UR8], [UR18] ;  /* 0x00000008120073b6 */ /* 0x0005e40008018000 */
[----:B--2---:R0:W-:Y:S02]  /*5660*/  UTMACMDFLUSH ;  /* 0x00000000000079b7 */ /* 0x0041e40000000000 */
.L_x_72:
[----:B------:R-:W-:Y:S05]  /*5670*/  BSYNC B0 ;  /* 0x0000000000007941 */ /* 0x000fea0003800000 */
.L_x_71:
[----:B------:R-:W-:Y:S01]  /*5680*/  VIADD R0, R0, 0xffffffff ;  /* 0xffffffff00007836 */ /* 0x000fe20000000000 */
[----:B------:R-:W-:Y:S02]  /*5690*/  UIADD3 UR6, UR6, 0x1, URZ ;  /* 0x0000000106067890 */ /* 0x000fe4000fffe03f */
[----:B------:R-:W-:Y:S02]  /*56a0*/  UIADD3 UR10, UR10, 0x40, URZ ;  /* 0x000000400a0a7890 */ /* 0x000fe4000fffe03f */
[----:B------:R-:W-:Y:S01]  /*56b0*/  ISETP.GT.AND P2, PT, R0, 0x2, PT ;  /* 0x000000020000780c */ /* 0x000fe20003f44270 */
[----:B------:R-:W-:-:S04]  /*56c0*/  UISETP.NE.AND UP0, UPT, UR6, 0x2, UPT ;  /* 0x000000020600788c */ /* 0x000fc8000bf05270 */
[----:B------:R-:W-:Y:S02]  /*56d0*/  USEL UR7, URZ, 0x1, UP0 ;  /* 0x000000013f077887 */ /* 0x000fe40008000000 */
[----:B------:R-:W-:-:S04]  /*56e0*/  USEL UR6, UR6, URZ, UP0 ;  /* 0x0000003f06067287 */ /* 0x000fc80008000000 */
[----:B------:R-:W-:Y:S02]  /*56f0*/  LOP3.LUT R4, R4, UR7, RZ, 0x3c, !PT ;  /* 0x0000000704047c12 */ /* 0x000fe4000f8e3cff */
[----:B------:R-:W-:Y:S06]  /*5700*/  @P2 BRA `(.L_x_73) ;  /* 0xfffffffc00682947 */ /* 0x000fec000383ffff */
.L_x_61:
[----:B------:R-:W-:Y:S04]  /*5710*/  BSSY B0, `(.L_x_74) ;  /* 0x0000003000007945 */ /* 0x000fe80003800000 */
[----:B------:R-:W-:Y:S05]  /*5720*/  @!P0 BRA `(.L_x_75) ;  /* 0x0000000000048947 */ /* 0x000fea0003800000 */
[----:B------:R-:W-:-:S04]  /*5730*/  DEPBAR.LE SB0, 0x0 ;  /* 0x000080000000791a */ /* 0x000fc80000000000 */
.L_x_75:
[----:B------:R-:W-:Y:S05]  /*5740*/  BSYNC B0 ;  /* 0x0000000000007941 */ /* 0x000fea0003800000 */
.L_x_74:
[----:B------:R-:W-:-:S04]  /*5750*/  ULOP3.LUT UR5, UR5, 0x1, URZ, 0xfc, !UPT ;  /* 0x0000000105057892 */ /* 0x000fc8000f8efc3f */
[----:B------:R-:W-:-:S06]  /*5760*/  UISETP.NE.AND UP0, UPT, UR5, 0x3, UPT ;  /* 0x000000030500788c */ /* 0x000fcc000bf05270 */
[----:B------:R-:W-:-:S13]  /*5770*/  PLOP3.LUT P0, PT, PT, PT, UP0, 0x80, 0x0 ;  /* 0x000000000000781c */ /* 0x000fda0003f0f008 */
[----:B------:R-:W-:Y:S05]  /*5780*/  @!P0 BRA `(.L_x_76) ;  /* 0x0000000000048947 */ /* 0x000fea0003800000 */
[----:B------:R-:W-:Y:S01]  /*5790*/  BPT.TRAP 0x1 ;  /* 0x000000040000795c */ /* 0x000fe20000300000 */
.L_x_76:
[----:B------:R-:W2:Y:S01]  /*57a0*/  S2UR UR6, SR_CgaCtaId ;  /* 0x00000000000679c3 */ /* 0x000ea20000008800 */
[----:B------:R-:W-:Y:S02]  /*57b0*/  UMOV UR5, 0x400 ;  /* 0x0000040000057882 */ /* 0x000fe40000000000 */
[----:B--2---:R-:W-:-:S04]  /*57c0*/  ULEA UR5, UR6, UR5, 0x18 ;  /* 0x0000000506057291 */ /* 0x004fc8000f8ec03f */
[----:B------:R-:W-:-:S04]  /*57d0*/  ULEA UR4, UR4, UR5, 0x3 ;  /* 0x0000000504047291 */ /* 0x000fc8000f8e183f */
[----:B------:R-:W-:-:S04]  /*57e0*/  UIADD3 UR4, UR4, 0xa490, URZ ;  /* 0x0000a49004047890 */ /* 0x000fc8000fffe03f */
[----:B------:R-:W-:-:S09]  /*57f0*/  UPRMT UR4, UR6, 0x654, UR4 ;  /* 0x0000065406047896 */ /* 0x000fd20008000004 */
[----:B------:R-:W-:Y:S01]  /*5800*/  SYNCS.ARRIVE.TRANS64.RED.A1T0 RZ, [UR4], RZ ;  /* 0x000000ffffff79a7 */ /* 0x000fe20008100404 */
[----:B------:R-:W-:Y:S05]  /*5810*/  EXIT ;  /* 0x000000000000794d */ /* 0x000fea0003800000 */
.L_x_60:
[----:B------:R-:W1:Y:S01]  /*5820*/  S2UR UR11, SR_CTAID.X ;  /* 0x00000000000b79c3 */ /* 0x000e620000002500 */
[----:B------:R-:W-:Y:S01]  /*5830*/  ELECT P3, URZ, PT ;  /* 0x00000000003f782f */ /* 0x000fe20003860000 */
[----:B------:R-:W-:Y:S01]  /*5840*/  BSSY B0, `(.L_x_77) ;  /* 0x0000027000007945 */ /* 0x000fe20003800000 */
[----:B------:R-:W-:Y:S02]  /*5850*/  IMAD.MOV.U32 R2, RZ, RZ, RZ ;  /* 0x000000ffff027224 */ /* 0x000fe400078e00ff */
[----:B------:R-:W-:-:S03]  /*5860*/  IMAD.MOV.U32 R4, RZ, RZ, RZ ;  /* 0x000000ffff047224 */ /* 0x000fc600078e00ff */
[----:B------:R-:W2:Y:S08]  /*5870*/  S2UR UR20, SR_CTAID.Y ;  /* 0x00000000001479c3 */ /* 0x000eb00000002600 */
[----:B------:R-:W3:Y:S01]  /*5880*/  S2UR UR21, SR_CTAID.Z ;  /* 0x00000000001579c3 */ /* 0x000ee20000002700 */
[----:B-1----:R-:W-:Y:S01]  /*5890*/  USHF.L.U32 UR11, UR11, 0x7, URZ ;  /* 0x000000070b0b7899 */ /* 0x002fe2000800063f */
[----:B------:R-:W-:Y:S11]  /*58a0*/  @!P3 BRA `(.L_x_78) ;  /* 0x000000000080b947 */ /* 0x000ff60003800000 */
[----:B------:R-:W1:Y:S01]  /*58b0*/  S2R R4, SR_CgaCtaId ;  /* 0x0000000000047919 */ /* 0x000e620000008800 */
[----:B------:R-:W-:Y:S01]  /*58c0*/  MOV R3, 0x400 ;  /* 0x0000040000037802 */ /* 0x000fe20000000f00 */
[----:B------:R-:W-:-:S03]  /*58d0*/  IMAD.MOV.U32 R5, RZ, RZ, 0x1 ;  /* 0x00000001ff057424 */ /* 0x000fc600078e00ff */
[----:B-1----:R-:W-:Y:S02]  /*58e0*/  LEA R4, R4, R3, 0x18 ;  /* 0x0000000304047211 */ /* 0x002fe400078ec0ff */
[----:B------:R-:W-:-:S04]  /*58f0*/  SHF.L.U32 R3, R5, 0x1f, RZ ;  /* 0x0000001f05037819 */ /* 0x000fc800000006ff */
[----:B------:R-:W1:Y:S02]  /*5900*/  SYNCS.PHASECHK.TRANS64.TRYWAIT P0, [R4+URZ+0xa460], R3 ;  /* 0x00a46003040075a7 */ /* 0x000e64000800017f */
[----:B-1----:R-:W-:Y:S05]  /*5910*/  @!P0 BRA `(.L_x_79) ;  /* 0x0000001c00488947 */ /* 0x002fea0003800000 */
.L_x_136:
[----:B------:R-:W-:Y:S01]  /*5920*/  ULOP3.LUT UR5, UR4, 0x2, URZ, 0xfc, !UPT ;  /* 0x0000000204057892 */ /* 0x000fe2000f8efc3f */
[----:B-1----:R-:W-:-:S03]  /*5930*/  @P2 IMAD.MOV.U32 R3, RZ, RZ, 0x800 ;  /* 0x00000800ff032424 */ /* 0x002fc600078e00ff */
[----:B------:R-:W-:Y:S01]  /*5940*/  UPRMT UR5, UR5, 0x9910, URZ ;  /* 0x0000991005057896 */ /* 0x000fe2000800003f */
[----:B------:R1:W-:Y:S03]  /*5950*/  @P2 SYNCS.ARRIVE.TRANS64 RZ, [R4+URZ+0xa440], R3 ;  /* 0x00a4400304ff29a7 */ /* 0x0003e6000800003f */
[----:B------:R-:W-:-:S06]  /*5960*/  UISETP.NE.AND UP0, UPT, UR5, 0x2, UPT ;  /* 0x000000020500788c */ /* 0x000fcc000bf05270 */
[----:B------:R-:W-:-:S13]  /*5970*/  PLOP3.LUT P0, PT, PT, PT, UP0, 0x80, 0x0 ;  /* 0x000000000000781c */ /* 0x000fda0003f0f008 */
[----:B-1----:R-:W-:Y:S05]  /*5980*/  @P0 BRA `(.L_x_80) ;  /* 0x0000000000040947 */ /* 0x002fea0003800000 */
[----:B--23--:R-:W-:Y:S01]  /*5990*/  BPT.TRAP 0x1 ;  /* 0x000000040000795c */ /* 0x00cfe20000300000 */
.L_x_80:
[----:B------:R-:W-:-:S04]  /*59a0*/  LOP3.LUT P0, RZ, R0, 0x1f, RZ, 0xc0, !PT ;  /* 0x0000001f00ff7812 */ /* 0x000fc8000780c0ff */
[----:B------:R-:W-:-:S13]  /*59b0*/  PLOP3.LUT P0, PT, P0, P2, PT, 0x2a, 0x0 ;  /* 0x000000000000781c */ /* 0x000fda0000704572 */
[----:B------:R-:W-:Y:S05]  /*59c0*/  @P0 BRA `(.L_x_81) ;  /* 0x0000000000040947 */ /* 0x000fea0003800000 */
[----:B--23--:R-:W-:Y:S01]  /*59d0*/  BPT.TRAP 0x1 ;  /* 0x000000040000795c */ /* 0x00cfe20000300000 */
.L_x_81:
[----:B------:R-:W-:Y:S01]  /*59e0*/  R2UR UR8, R4 ;  /* 0x00000000040872ca */ /* 0x000fe200000e0000 */
[----:B------:R-:W-:Y:S01]  /*59f0*/  ULDC.64 UR6, c[0x0][0x198] ;  /* 0x0000660000067ab9 */ /* 0x000fe20000000a00 */
[----:B------:R-:W-:Y:S01]  /*5a00*/  UMOV UR14, 0x0 ;  /* 0x00000000000e7882 */ /* 0x000fe20000000000 */
[----:B------:R-:W-:Y:S01]  /*5a10*/  UIADD3 UR6, UP0, UR6, 0x1f0, URZ ;  /* 0x000001f006067890 */ /* 0x000fe2000ff1e03f */
[----:B------:R-:W-:Y:S01]  /*5a20*/  MOV R4, 0x1 ;  /* 0x0000000100047802 */ /* 0x000fe20000000f00 */
[----:B------:R-:W-:Y:S01]  /*5a30*/  UMOV UR15, 0x10000000 ;  /* 0x10000000000f7882 */ /* 0x000fe20000000000 */
[----:B------:R-:W-:Y:S01]  /*5a40*/  UMOV UR10, URZ ;  /* 0x0000003f000a7c82 */ /* 0x000fe20008000000 */
[----:B------:R-:W-:Y:S01]  /*5a50*/  UIADD3.X UR7, URZ, UR7, URZ, UP0, !UPT ;  /* 0x000000073f077290 */ /* 0x000fe200087fe43f */
[----:B--2---:R-:W-:Y:S01]  /*5a60*/  UMOV UR12, UR20 ;  /* 0x00000014000c7c82 */ /* 0x004fe20008000000 */
[----:B---3--:R-:W-:-:S04]  /*5a70*/  UMOV UR13, UR21 ;  /* 0x00000015000d7c82 */ /* 0x008fc80008000000 */
[----:B------:R-:W-:-:S09]  /*5a80*/  UIADD3 UR9, UR8, 0xa440, URZ ;  /* 0x0000a44008097890 */ /* 0x000fd2000fffe03f */
[----:B------:R1:W-:Y:S02]  /*5a90*/  UTMALDG.4D [UR8], [UR6], desc[UR14] ;  /* 0x00000e08060075b4 */ /* 0x0003e40008019000 */
[----:B-1----:R-:W-:Y:S01]  /*5aa0*/  NOP ;  /* 0x0000000000007918 */ /* 0x002fe20000000000 */
.L_x_78:
[----:B--23--:R-:W-:Y:S05]  /*5ab0*/  BSYNC B0 ;  /* 0x0000000000007941 */ /* 0x00cfea0003800000 */
.L_x_77:
[----:B------:R-:W1:Y:S01]  /*5ac0*/  LDC R3, c[0x0][0x288] ;  /* 0x0000a200ff037b82 */ /* 0x000e620000000800 */
[----:B------:R-:W-:Y:S01]  /*5ad0*/  BSSY B0, `(.L_x_82) ;  /* 0x000002b000007945 */ /* 0x000fe20003800000 */
[----:B-1----:R-:W-:-:S13]  /*5ae0*/  ISETP.GT.AND P4, PT, R3, RZ, P3 ;  /* 0x000000ff0300720c */ /* 0x002fda0001f84270 */
[----:B------:R-:W-:Y:S05]  /*5af0*/  @!P4 BRA `(.L_x_83) ;  /* 0x0000000000a0c947 */ /* 0x000fea0003800000 */
[----:B------:R-:W1:Y:S01]  /*5b00*/  S2R R5, SR_CgaCtaId ;  /* 0x0000000000057919 */ /* 0x000e620000008800 */
[----:B------:R-:W-:-:S04]  /*5b10*/  MOV R2, 0x400 ;  /* 0x0000040000027802 */ /* 0x000fc80000000f00 */
[----:B-1----:R-:W-:Y:S01]  /*5b20*/  LEA R5, R5, R2, 0x18 ;  /* 0x0000000205057211 */ /* 0x002fe200078ec0ff */
[----:B------:R-:W-:-:S05]  /*5b30*/  IMAD.MOV.U32 R2, RZ, RZ, 0x1 ;  /* 0x00000001ff027424 */ /* 0x000fca00078e00ff */
[----:B------:R-:W-:-:S04]  /*5b40*/  SHF.L.U32 R2, R2, 0x1f, RZ ;  /* 0x0000001f02027819 */ /* 0x000fc800000006ff */
[----:B------:R-:W1:Y:S02]  /*5b50*/  SYNCS.PHASECHK.TRANS64.TRYWAIT P0, [R5+URZ+0xa420], R2 ;  /* 0x00a42002050075a7 */ /* 0x000e64000800017f */
[----:B-1----:R-:W-:Y:S05]  /*5b60*/  @!P0 BRA `(.L_x_84) ;  /* 0x0000001800c88947 */ /* 0x002fea0003800000 */
.L_x_137:
[----:B------:R-:W-:Y:S01]  /*5b70*/  ULOP3.LUT UR5, UR4, 0x2, URZ, 0xfc, !UPT ;  /* 0x0000000204057892 */ /* 0x000fe2000f8efc3f */
[----:B-1----:R-:W-:-:S03]  /*5b80*/  @P2 IMAD.MOV.U32 R2, RZ, RZ, 0x900 ;  /* 0x00000900ff022424 */ /* 0x002fc600078e00ff */
[----:B------:R-:W-:Y:S01]  /*5b90*/  UPRMT UR5, UR5, 0x9910, URZ ;  /* 0x0000991005057896 */ /* 0x000fe2000800003f */
[----:B------:R1:W-:Y:S03]  /*5ba0*/  @P2 SYNCS.ARRIVE.TRANS64 RZ, [R5+URZ+0xa400], R2 ;  /* 0x00a4000205ff29a7 */ /* 0x0003e6000800003f */
[----:B------:R-:W-:-:S06]  /*5bb0*/  UISETP.NE.AND UP0, UPT, UR5, 0x2, UPT ;  /* 0x000000020500788c */ /* 0x000fcc000bf05270 */
[----:B------:R-:W-:-:S13]  /*5bc0*/  PLOP3.LUT P0, PT, PT, PT, UP0, 0x80, 0x0 ;  /* 0x000000000000781c */ /* 0x000fda0003f0f008 */
[----:B-1----:R-:W-:Y:S05]  /*5bd0*/  @P0 BRA `(.L_x_85) ;  /* 0x0000000000040947 */ /* 0x002fea0003800000 */
[----:B------:R-:W-:Y:S01]  /*5be0*/  BPT.TRAP 0x1 ;  /* 0x000000040000795c */ /* 0x000fe20000300000 */
.L_x_85:
[----:B------:R-:W-:-:S04]  /*5bf0*/  LOP3.LUT P0, RZ, R0, 0x1f, RZ, 0xc0, !PT ;  /* 0x0000001f00ff7812 */ /* 0x000fc8000780c0ff */
[----:B------:R-:W-:-:S13]  /*5c00*/  PLOP3.LUT P0, PT, P0, P2, PT, 0x2a, 0x0 ;  /* 0x000000000000781c */ /* 0x000fda0000704572 */
[----:B------:R-:W-:Y:S05]  /*5c10*/  @P0 BRA `(.L_x_86) ;  /* 0x0000000000040947 */ /* 0x000fea0003800000 */
[----:B------:R-:W-:Y:S01]  /*5c20*/  BPT.TRAP 0x1 ;  /* 0x000000040000795c */ /* 0x000fe20000300000 */
.L_x_86:
[----:B------:R-:W-:Y:S01]  /*5c30*/  R2UR UR24, R5 ;  /* 0x00000000051872ca */ /* 0x000fe200000e0000 */
[----:B------:R-:W-:Y:S01]  /*5c40*/  ULDC.64 UR12, c[0x0][0x198] ;  /* 0x00006600000c7ab9 */ /* 0x000fe20000000a00 */
[----:B------:R-:W-:Y:S01]  /*5c50*/  UMOV UR8, 0x0 ;  /* 0x0000000000087882 */ /* 0x000fe20000000000 */
[----:B------:R-:W-:Y:S01]  /*5c60*/  UIADD3 UR6, UP0, UR12, 0xf0, URZ ;  /* 0x000000f00c067890 */ /* 0x000fe2000ff1e03f */
[----:B------:R-:W-:Y:S01]  /*5c70*/  IMAD.MOV.U32 R2, RZ, RZ, 0x1 ;  /* 0x00000001ff027424 */ /* 0x000fe200078e00ff */
[----:B------:R-:W-:Y:S02]  /*5c80*/  UIADD3 UR12, UP1, UR12, 0x4f0, URZ ;  /* 0x000004f00c0c7890 */ /* 0x000fe4000ff3e03f */
[----:B------:R-:W-:Y:S02]  /*5c90*/  UIADD3.X UR7, URZ, UR13, URZ, UP0, !UPT ;  /* 0x0000000d3f077290 */ /* 0x000fe400087fe43f */
[----:B------:R-:W-:Y:S01]  /*5ca0*/  UIADD3.X UR13, URZ, UR13, URZ, UP1, !UPT ;  /* 0x0000000d3f0d7290 */ /* 0x000fe20008ffe43f */
[----:B------:R-:W-:Y:S01]  /*5cb0*/  UMOV UR9, 0x10000000 ;  /* 0x1000000000097882 */ /* 0x000fe20000000000 */
[----:B------:R-:W-:-:S02]  /*5cc0*/  UMOV UR18, URZ ;  /* 0x0000003f00127c82 */ /* 0x000fc40008000000 */
[----:B------:R-:W-:Y:S02]  /*5cd0*/  UIADD3 UR16, UR24, 0x6000, URZ ;  /* 0x0000600018107890 */ /* 0x000fe4000fffe03f */
[----:B------:R-:W-:Y:S02]  /*5ce0*/  UIADD3 UR17, UR24, 0xa400, URZ ;  /* 0x0000a40018117890 */ /* 0x000fe4000fffe03f */
[----:B------:R-:W-:Y:S01]  /*5cf0*/  UIADD3 UR24, UR24, 0xa000, URZ ;  /* 0x0000a00018187890 */ /* 0x000fe2000fffe03f */
[----:B------:R-:W-:Y:S01]  /*5d00*/  UMOV UR19, URZ ;  /* 0x0000003f00137c82 */ /* 0x000fe20008000000 */
[----:B------:R-:W-:Y:S01]  /*5d10*/  UMOV UR26, URZ ;  /* 0x0000003f001a7c82 */ /* 0x000fe20008000000 */
[----:B------:R-:W-:Y:S01]  /*5d20*/  UMOV UR27, UR20 ;  /* 0x00000014001b7c82 */ /* 0x000fe20008000000 */
[----:B------:R-:W-:Y:S01]  /*5d30*/  UMOV UR28, UR21 ;  /* 0x00000015001c7c82 */ /* 0x000fe20008000000 */
[----:B------:R-:W-:Y:S02]  /*5d40*/  UMOV UR25, UR17 ;  /* 0x0000001100197c82 */ /* 0x000fe40008000000 */
[----:B------:R1:W-:Y:S02]  /*5d50*/  UTMALDG.4D [UR16], [UR6], desc[UR8] ;  /* 0x00000810060075b4 */ /* 0x0003e40008019000 */
[----:B------:R1:W-:Y:S02]  /*5d60*/  UTMALDG.3D [UR24], [UR12], desc[UR8] ;  /* 0x000008180c0075b4 */ /* 0x0003e40008011000 */
[----:B-1----:R-:W-:Y:S01]  /*5d70*/  NOP ;  /* 0x0000000000007918 */ /* 0x002fe20000000000 */
.L_x_83:
[----:B------:R-:W-:Y:S05]  /*5d80*/  BSYNC B0 ;  /* 0x0000000000007941 */ /* 0x000fea0003800000 */
.L_x_82:
[----:B------:R-:W-:Y:S01]  /*5d90*/  BSSY B0, `(.L_x_87) ;  /* 0x0000027000007945 */ /* 0x000fe20003800000 */
[----:B------:R-:W-:-:S03]  /*5da0*/  IMAD.MOV.U32 R8, RZ, RZ, RZ ;  /* 0x000000ffff087224 */ /* 0x000fc600078e00ff */
[----:B------:R-:W-:Y:S05]  /*5db0*/  @!P3 BRA `(.L_x_88) ;  /* 0x000000000090b947 */ /* 0x000fea0003800000 */
[----:B------:R-:W1:Y:S01]  /*5dc0*/  S2R R6, SR_CgaCtaId ;  /* 0x0000000000067919 */ /* 0x000e620000008800 */
[----:B------:R-:W-:-:S04]  /*5dd0*/  MOV R5, 0x400 ;  /* 0x0000040000057802 */ /* 0x000fc80000000f00 */
[----:B-1----:R-:W-:Y:S01]  /*5de0*/  LEA R7, R6, R5, 0x18 ;  /* 0x0000000506077211 */ /* 0x002fe200078ec0ff */
[----:B------:R-:W-:-:S04]  /*5df0*/  IMAD.MOV.U32 R6, RZ, RZ, 0x1 ;  /* 0x00000001ff067424 */ /* 0x000fc800078e00ff */
[----:B------:R-:W-:Y:S01]  /*5e00*/  IMAD R5, R4, 0x8, R7 ;  /* 0x0000000804057824 */ /* 0x000fe200078e0207 */
[----:B------:R-:W-:-:S04]  /*5e10*/  SHF.L.U32 R6, R6, 0x1f, RZ ;  /* 0x0000001f06067819 */ /* 0x000fc800000006ff */
[----:B------:R-:W1:Y:S02]  /*5e20*/  SYNCS.PHASECHK.TRANS64.TRYWAIT P0, [R5+URZ+0xa460], R6 ;  /* 0x00a46006050075a7 */ /* 0x000e64000800017f */
[----:B-1----:R-:W-:Y:S05]  /*5e30*/  @!P0 BRA `(.L_x_89) ;  /* 0x0000001800288947 */ /* 0x002fea0003800000 */
.L_x_138:
        /* <DEDUP_REMOVED lines=8> */
.L_x_90:
[----:B------:R-:W-:-:S04]  /*5ec0*/  LOP3.LUT P0, RZ, R0, 0x1f, RZ, 0xc0, !PT ;  /* 0x0000001f00ff7812 */ /* 0x000fc8000780c0ff */
[----:B------:R-:W-:-:S13]  /*5ed0*/  PLOP3.LUT P0, PT, P0, P2, PT, 0x2a, 0x0 ;  /* 0x000000000000781c */ /* 0x000fda0000704572 */
[----:B------:R-:W-:Y:S05]  /*5ee0*/  @P0 BRA `(.L_x_91) ;  /* 0x0000000000040947 */ /* 0x000fea0003800000 */
[----:B------:R-:W-:Y:S01]  /*5ef0*/  BPT.TRAP 0x1 ;  /* 0x000000040000795c */ /* 0x000fe20000300000 */
.L_x_91:
[----:B------:R-:W-:Y:S01]  /*5f00*/  R2UR UR5, R7 ;  /* 0x00000000070572ca */ /* 0x000fe200000e0000 */
[----:B------:R-:W-:Y:S01]  /*5f10*/  ULDC.64 UR6, c[0x0][0x198] ;  /* 0x0000660000067ab9 */ /* 0x000fe20000000a00 */
[----:B------:R-:W-:Y:S01]  /*5f20*/  R2UR UR17, R5 ;  /* 0x00000000051172ca */ /* 0x000fe200000e0000 */
[----:B------:R-:W-:Y:S01]  /*5f30*/  UIADD3 UR6, UP0, UR6, 0x2f0, URZ ;  /* 0x000002f006067890 */ /* 0x000fe2000ff1e03f */
[C---:B------:R-:W-:Y:S01]  /*5f40*/  R2UR UR16, R4.reuse ;  /* 0x00000000041072ca */ /* 0x040fe200000e0000 */
[----:B------:R-:W-:Y:S01]  /*5f50*/  UMOV UR8, 0x0 ;  /* 0x0000000000087882 */ /* 0x000fe20000000000 */
[----:B------:R-:W-:Y:S01]  /*5f60*/  UMOV UR9, 0x10000000 ;  /* 0x1000000000097882 */ /* 0x000fe20000000000 */
[----:B------:R-:W-:Y:S01]  /*5f70*/  UIADD3.X UR7, URZ, UR7, URZ, UP0, !UPT ;  /* 0x000000073f077290 */ /* 0x000fe200087fe43f */
[----:B------:R-:W-:Y:S01]  /*5f80*/  VIADD R4, R4, 0x1 ;  /* 0x0000000104047836 */ /* 0x000fe20000000000 */
[----:B------:R-:W-:Y:S01]  /*5f90*/  UMOV UR18, URZ ;  /* 0x0000003f00127c82 */ /* 0x000fe20008000000 */
[----:B------:R-:W-:Y:S01]  /*5fa0*/  UMOV UR19, UR11 ;  /* 0x0000000b00137c82 */ /* 0x000fe20008000000 */
[----:B------:R-:W-:-:S04]  /*5fb0*/  IMAD.MOV.U32 R8, RZ, RZ, 0x40 ;  /* 0x00000040ff087424 */ /* 0x000fc800078e00ff */
[----:B------:R-:W-:Y:S02]  /*5fc0*/  UIADD3 UR17, UR17, 0xa440, URZ ;  /* 0x0000a44011117890 */ /* 0x000fe4000fffe03f */
[----:B------:R-:W-:-:S09]  /*5fd0*/  ULEA UR16, UR16, UR5, 0xb ;  /* 0x0000000510107291 */ /* 0x000fd2000f8e583f */
[----:B------:R1:W-:Y:S02]  /*5fe0*/  UTMALDG.4D [UR16], [UR6], desc[UR8] ;  /* 0x00000810060075b4 */ /* 0x0003e40008019000 */
[----:B-1----:R-:W-:Y:S01]  /*5ff0*/  NOP ;  /* 0x0000000000007918 */ /* 0x002fe20000000000 */
.L_x_88:
[----:B------:R-:W-:Y:S05]  /*6000*/  BSYNC B0 ;  /* 0x0000000000007941 */ /* 0x000fea0003800000 */
.L_x_87:
[----:B------:R-:W-:Y:S01]  /*6010*/  BSSY B0, `(.L_x_92) ;  /* 0x000002b000007945 */ /* 0x000fe20003800000 */
[----:B------:R-:W-:-:S03]  /*6020*/  IMAD.MOV.U32 R5, RZ, RZ, 0x1 ;  /* 0x00000001ff057424 */ /* 0x000fc600078e00ff */
[----:B------:R-:W-:Y:S05]  /*6030*/  @!P3 BRA `(.L_x_93) ;  /* 0x0000000000a0b947 */ /* 0x000fea0003800000 */
[----:B------:R-:W1:Y:S01]  /*6040*/  S2R R6, SR_CgaCtaId ;  /* 0x0000000000067919 */ /* 0x000e620000008800 */
[----:B------:R-:W-:Y:S01]  /*6050*/  MOV R5, 0x400 ;  /* 0x0000040000057802 */ /* 0x000fe20000000f00 */
[----:B------:R-:W-:-:S05]  /*6060*/  IMAD.MOV.U32 R7, RZ, RZ, 0x1 ;  /* 0x00000001ff077424 */ /* 0x000fca00078e00ff */
[----:B------:R-:W-:Y:S02]  /*6070*/  SHF.L.U32 R7, R7, 0x1f, RZ ;  /* 0x0000001f07077819 */ /* 0x000fe400000006ff */
[----:B-1----:R-:W-:-:S05]  /*6080*/  LEA R5, R6, R5, 0x18 ;  /* 0x0000000506057211 */ /* 0x002fca00078ec0ff */
[----:B------:R-:W-:-:S04]  /*6090*/  IMAD R6, R4, 0x8, R5 ;  /* 0x0000000804067824 */ /* 0x000fc800078e0205 */
[----:B------:R-:W1:Y:S02]  /*60a0*/  SYNCS.PHASECHK.TRANS64.TRYWAIT P0, [R6+URZ+0xa460], R7 ;  /* 0x00a46007060075a7 */ /* 0x000e64000800017f */
[----:B-1----:R-:W-:Y:S05]  /*60b0*/  @!P0 BRA `(.L_x_94) ;  /* 0x00000014009c8947 */ /* 0x002fea0003800000 */
.L_x_139:
        /* <DEDUP_REMOVED lines=8> */
.L_x_95:
[----:B------:R-:W-:-:S04]  /*6140*/  LOP3.LUT P0, RZ, R0, 0x1f, RZ, 0xc0, !PT ;  /* 0x0000001f00ff7812 */ /* 0x000fc8000780c0ff */
[----:B------:R-:W-:-:S13]  /*6150*/  PLOP3.LUT P0, PT, P0, P2, PT, 0x2a, 0x0 ;  /* 0x000000000000781c */ /* 0x000fda0000704572 */
[----:B------:R-:W-:Y:S05]  /*6160*/  @P0 BRA `(.L_x_96) ;  /* 0x0000000000040947 */ /* 0x000fea0003800000 */
[----:B------:R-:W-:Y:S01]  /*6170*/  BPT.TRAP 0x1 ;  /* 0x000000040000795c */ /* 0x000fe20000300000 */
.L_x_96:
[----:B------:R-:W-:Y:S01]  /*6180*/  R2UR UR5, R5 ;  /* 0x00000000050572ca */ /* 0x000fe200000e0000 */
[----:B------:R-:W-:Y:S01]  /*6190*/  ULDC.64 UR6, c[0x0][0x198] ;  /* 0x0000660000067ab9 */ /* 0x000fe20000000a00 */
[----:B------:R-:W-:Y:S01]  /*61a0*/  R2UR UR17, R6 ;  /* 0x00000000061172ca */ /* 0x000fe200000e0000 */
[----:B------:R-:W-:Y:S01]  /*61b0*/  UIADD3 UR6, UP0, UR6, 0x1f0, URZ ;  /* 0x000001f006067890 */ /* 0x000fe2000ff1e03f */
[----:B------:R-:W-:Y:S01]  /*61c0*/  R2UR UR16, R4 ;  /* 0x00000000041072ca */ /* 0x000fe200000e0000 */
[----:B------:R-:W-:Y:S01]  /*61d0*/  UMOV UR8, 0x0 ;  /* 0x0000000000087882 */ /* 0x000fe20000000000 */
[----:B------:R-:W-:Y:S01]  /*61e0*/  R2UR UR19, R8 ;  /* 0x00000000081372ca */ /* 0x000fe200000e0000 */
[----:B------:R-:W-:Y:S01]  /*61f0*/  UIADD3.X UR7, URZ, UR7, URZ, UP0, !UPT ;  /* 0x000000073f077290 */ /* 0x000fe200087fe43f */
[----:B------:R-:W-:Y:S01]  /*6200*/  VIADD R4, R4, 0x1 ;  /* 0x0000000104047836 */ /* 0x000fe20000000000 */
[----:B------:R-:W-:Y:S01]  /*6210*/  UMOV UR9, 0x10000000 ;  /* 0x1000000000097882 */ /* 0x000fe20000000000 */
[----:B------:R-:W-:-:S03]  /*6220*/  UMOV UR18, URZ ;  /* 0x0000003f00127c82 */ /* 0x000fc60008000000 */
[C---:B------:R-:W-:Y:S02]  /*6230*/  ISETP.NE.AND P5, PT, R4.reuse, 0x4, PT ;  /* 0x000000040400780c */ /* 0x040fe40003fa5270 */
[----:B------:R-:W-:Y:S01]  /*6240*/  UIADD3 UR17, UR17, 0xa440, URZ ;  /* 0x0000a44011117890 */ /* 0x000fe2000fffe03f */
[C---:B------:R-:W-:Y:S01]  /*6250*/  ISETP.NE.AND P0, PT, R4.reuse, 0x4, PT ;  /* 0x000000040400780c */ /* 0x040fe20003f05270 */
[----:B------:R-:W-:Y:S01]  /*6260*/  ULEA UR16, UR16, UR5, 0xb ;  /* 0x0000000510107291 */ /* 0x000fe2000f8e583f */
[----:B------:R-:W-:Y:S01]  /*6270*/  SEL R4, R4, RZ, P5 ;  /* 0x000000ff04047207 */ /* 0x000fe20002800000 */
[----:B------:R-:W-:Y:S01]  /*6280*/  UIADD3 UR19, UR11, UR19, URZ ;  /* 0x000000130b137290 */ /* 0x000fe2000fffe03f */
[----:B------:R-:W-:-:S08]  /*6290*/  SEL R5, RZ, 0x1, !P0 ;  /* 0x00000001ff057807 */ /* 0x000fd00004000000 */
[----:B------:R1:W-:Y:S02]  /*62a0*/  UTMALDG.4D [UR16], [UR6], desc[UR8] ;  /* 0x00000810060075b4 */ /* 0x0003e40008019000 */
[----:B-1----:R-:W-:Y:S01]  /*62b0*/  NOP ;  /* 0x0000000000007918 */ /* 0x002fe20000000000 */
.L_x_93:
[----:B------:R-:W-:Y:S05]  /*62c0*/  BSYNC B0 ;  /* 0x0000000000007941 */ /* 0x000fea0003800000 */
.L_x_92:
[----:B------:R-:W-:Y:S01]  /*62d0*/  BSSY B0, `(.L_x_97) ;  /* 0x0000031000007945 */ /* 0x000fe20003800000 */
[----:B------:R-:W-:-:S03]  /*62e0*/  IMAD.MOV.U32 R9, RZ, RZ, RZ ;  /* 0x000000ffff097224 */ /* 0x000fc600078e00ff */
        /* <DEDUP_REMOVED lines=9> */
.L_x_140:
[----:B------:R-:W-:Y:S01]  /*6380*/  ULOP3.LUT UR5, UR4, 0x2, URZ, 0xfc, !UPT ;  /* 0x0000000204057892 */ /* 0x000fe2000f8efc3f */
[----:B-1----:R-:W-:-:S03]  /*6390*/  @P2 MOV R9, 0x900 ;  /* 0x0000090000092802 */ /* 0x002fc60000000f00 */
[----:B------:R-:W-:Y:S01]  /*63a0*/  UPRMT UR5, UR5, 0x9910, URZ ;  /* 0x0000991005057896 */ /* 0x000fe2000800003f */
[----:B------:R1:W-:Y:S03]  /*63b0*/  @P2 SYNCS.ARRIVE.TRANS64 RZ, [R6+URZ+0xa400], R9 ;  /* 0x00a4000906ff29a7 */ /* 0x0003e6000800003f */
[----:B------:R-:W-:-:S06]  /*63c0*/  UISETP.NE.AND UP0, UPT, UR5, 0x2, UPT ;  /* 0x000000020500788c */ /* 0x000fcc000bf05270 */
[----:B------:R-:W-:-:S13]  /*63d0*/  PLOP3.LUT P0, PT, PT, PT, UP0, 0x80, 0x0 ;  /* 0x000000000000781c */ /* 0x000fda0003f0f008 */
[----:B-1----:R-:W-:Y:S05]  /*63e0*/  @P0 BRA `(.L_x_100) ;  /* 0x0000000000040947 */ /* 0x002fea0003800000 */
[----:B------:R-:W-:Y:S01]  /*63f0*/  BPT.TRAP 0x1 ;  /* 0x000000040000795c */ /* 0x000fe20000300000 */
.L_x_100:
[----:B------:R-:W-:-:S04]  /*6400*/  LOP3.LUT P0, RZ, R0, 0x1f, RZ, 0xc0, !PT ;  /* 0x0000001f00ff7812 */ /* 0x000fc8000780c0ff */
[----:B------:R-:W-:-:S13]  /*6410*/  PLOP3.LUT P0, PT, P0, P2, PT, 0x2a, 0x0 ;  /* 0x000000000000781c */ /* 0x000fda0000704572 */
[----:B------:R-:W-:Y:S05]  /*6420*/  @P0 BRA `(.L_x_101) ;  /* 0x0000000000040947 */ /* 0x000fea0003800000 */
[----:B------:R-:W-:Y:S01]  /*6430*/  BPT.TRAP 0x1 ;  /* 0x000000040000795c */ /* 0x000fe20000300000 */
.L_x_101:
[----:B------:R-:W-:Y:S01]  /*6440*/  R2UR UR17, R6 ;  /* 0x00000000061172ca */ /* 0x000fe200000e0000 */
[C-C-:B------:R-:W-:Y:S01]  /*6450*/  IMAD R6, R2.reuse, 0x800, R7.reuse ;  /* 0x0000080002067824 */ /* 0x140fe200078e0207 */
[----:B------:R-:W-:Y:S01]  /*6460*/  ULDC.64 UR12, c[0x0][0x198] ;  /* 0x00006600000c7ab9 */ /* 0x000fe20000000a00 */
[C---:B------:R-:W-:Y:S01]  /*6470*/  IMAD R7, R2.reuse, 0x100, R7 ;  /* 0x0000010002077824 */ /* 0x040fe200078e0207 */
[----:B------:R-:W-:Y:S01]  /*6480*/  UIADD3 UR6, UP0, UR12, 0x3f0, URZ ;  /* 0x000003f00c067890 */ /* 0x000fe2000ff1e03f */
[----:B------:R-:W-:Y:S01]  /*6490*/  VIADD R2, R2, 0x1 ;  /* 0x0000000102027836 */ /* 0x000fe20000000000 */
[----:B------:R-:W-:Y:S01]  /*64a0*/  R2UR UR16, R6 ;  /* 0x00000000061072ca */ /* 0x000fe200000e0000 */
[----:B------:R-:W-:Y:S01]  /*64b0*/  UIADD3 UR12, UP1, UR12, 0x5f0, URZ ;  /* 0x000005f00c0c7890 */ /* 0x000fe2000ff3e03f */
[----:B------:R-:W-:Y:S01]  /*64c0*/  R2UR UR24, R7 ;  /* 0x00000000071872ca */ /* 0x000fe200000e0000 */
[----:B------:R-:W-:Y:S01]  /*64d0*/  UIADD3.X UR7, URZ, UR13, URZ, UP0, !UPT ;  /* 0x0000000d3f077290 */ /* 0x000fe200087fe43f */
[----:B------:R-:W-:Y:S01]  /*64e0*/  IMAD.MOV.U32 R9, RZ, RZ, 0x1 ;  /* 0x00000001ff097424 */ /* 0x000fe200078e00ff */
[----:B------:R-:W-:-:S02]  /*64f0*/  UIADD3.X UR13, URZ, UR13, URZ, UP1, !UPT ;  /* 0x0000000d3f0d7290 */ /* 0x000fc40008ffe43f */
[----:B------:R-:W-:Y:S01]  /*6500*/  UIADD3 UR17, UR17, 0xa400, URZ ;  /* 0x0000a40011117890 */ /* 0x000fe2000fffe03f */
[----:B------:R-:W-:Y:S01]  /*6510*/  UMOV UR8, 0x0 ;  /* 0x0000000000087882 */ /* 0x000fe20000000000 */
[----:B------:R-:W-:Y:S01]  /*6520*/  UMOV UR9, 0x10000000 ;  /* 0x1000000000097882 */ /* 0x000fe20000000000 */
[----:B------:R-:W-:Y:S01]  /*6530*/  UMOV UR18, URZ ;  /* 0x0000003f00127c82 */ /* 0x000fe20008000000 */
[----:B------:R-:W-:Y:S02]  /*6540*/  UMOV UR19, URZ ;  /* 0x0000003f00137c82 */ /* 0x000fe40008000000 */
[----:B------:R-:W-:Y:S02]  /*6550*/  UIADD3 UR16, UR16, 0x6000, URZ ;  /* 0x0000600010107890 */ /* 0x000fe4000fffe03f */
[----:B------:R-:W-:Y:S01]  /*6560*/  UIADD3 UR24, UR24, 0xa000, URZ ;  /* 0x0000a00018187890 */ /* 0x000fe2000fffe03f */
[----:B------:R-:W-:Y:S01]  /*6570*/  UMOV UR26, URZ ;  /* 0x0000003f001a7c82 */ /* 0x000fe20008000000 */
[----:B------:R-:W-:Y:S01]  /*6580*/  UMOV UR27, UR20 ;  /* 0x00000014001b7c82 */ /* 0x000fe20008000000 */
[----:B------:R-:W-:Y:S01]  /*6590*/  UMOV UR28, UR21 ;  /* 0x00000015001c7c82 */ /* 0x000fe20008000000 */
[----:B------:R-:W-:-:S03]  /*65a0*/  UMOV UR25, UR17 ;  /* 0x0000001100197c82 */ /* 0x000fc60008000000 */
[----:B------:R1:W-:Y:S02]  /*65b0*/  UTMALDG.4D [UR16], [UR6], desc[UR8] ;  /* 0x00000810060075b4 */ /* 0x0003e40008019000 */
[----:B------:R1:W-:Y:S02]  /*65c0*/  UTMALDG.3D [UR24], [UR12], desc[UR8] ;  /* 0x000008180c0075b4 */ /* 0x0003e40008011000 */
[----:B-1----:R-:W-:Y:S01]  /*65d0*/  NOP ;  /* 0x0000000000007918 */ /* 0x002fe20000000000 */
.L_x_98:
[----:B------:R-:W-:Y:S05]  /*65e0*/  BSYNC B0 ;  /* 0x0000000000007941 */ /* 0x000fea0003800000 */
.L_x_97:
[----:B------:R-:W-:Y:S04]  /*65f0*/  BSSY B0, `(.L_x_102) ;  /* 0x0000024000007945 */ /* 0x000fe80003800000 */
[----:B------:R-:W-:Y:S05]  /*6600*/  @!P3 BRA `(.L_x_103) ;  /* 0x000000000088b947 */ /* 0x000fea0003800000 */
[----:B------:R-:W1:Y:S01]  /*6610*/  S2R R7, SR_CgaCtaId ;  /* 0x0000000000077919 */ /* 0x000e620000008800 */
[----:B------:R-:W-:Y:S02]  /*6620*/  MOV R6, 0x400 ;  /* 0x0000040000067802 */ /* 0x000fe40000000f00 */
[----:B------:R-:W-:Y:S02]  /*6630*/  SHF.L.U32 R5, R5, 0x1f, RZ ;  /* 0x0000001f05057819 */ /* 0x000fe400000006ff */
[----:B-1----:R-:W-:-:S05]  /*6640*/  LEA R7, R7, R6, 0x18 ;  /* 0x0000000607077211 */ /* 0x002fca00078ec0ff */
[----:B------:R-:W-:-:S04]  /*6650*/  IMAD R6, R4, 0x8, R7 ;  /* 0x0000000804067824 */ /* 0x000fc800078e0207 */
[----:B------:R-:W1:Y:S02]  /*6660*/  SYNCS.PHASECHK.TRANS64.TRYWAIT P0, [R6+URZ+0xa460], R5 ;  /* 0x00a46005060075a7 */ /* 0x000e64000800017f */
[----:B-1----:R-:W-:Y:S05]  /*6670*/  @!P0 BRA `(.L_x_104) ;  /* 0x0000001000548947 */ /* 0x002fea0003800000 */
.L_x_141:
        /* <DEDUP_REMOVED lines=8> */
.L_x_105:
[----:B------:R-:W-:-:S04]  /*6700*/  LOP3.LUT P0, RZ, R0, 0x1f, RZ, 0xc0, !PT ;  /* 0x0000001f00ff7812 */ /* 0x000fc8000780c0ff */
[----:B------:R-:W-:-:S13]  /*6710*/  PLOP3.LUT P0, PT, P0, P2, PT, 0x2a, 0x0 ;  /* 0x000000000000781c */ /* 0x000fda0000704572 */
[----:B------:R-:W-:Y:S05]  /*6720*/  @P0 BRA `(.L_x_106) ;  /* 0x0000000000040947 */ /* 0x000fea0003800000 */
[----:B------:R-:W-:Y:S01]  /*6730*/  BPT.TRAP 0x1 ;  /* 0x000000040000795c */ /* 0x000fe20000300000 */
.L_x_106:
        /* <DEDUP_REMOVED lines=8> */
[----:B------:R-:W-:Y:S01]  /*67c0*/  UMOV UR9, 0x10000000 ;  /* 0x1000000000097882 */ /* 0x000fe20000000000 */
[----:B------:R-:W-:-:S06]  /*67d0*/  UMOV UR18, URZ ;  /* 0x0000003f00127c82 */ /* 0x000fcc0008000000 */
[----:B------:R-:W-:Y:S02]  /*67e0*/  ULEA UR16, UR16, UR5, 0xb ;  /* 0x0000000510107291 */ /* 0x000fe4000f8e583f */
[----:B------:R-:W-:Y:S02]  /*67f0*/  UIADD3 UR19, UR11, UR19, URZ ;  /* 0x000000130b137290 */ /* 0x000fe4000fffe03f */
[----:B------:R-:W-:-:S09]  /*6800*/  UIADD3 UR17, UR17, 0xa440, URZ ;  /* 0x0000a44011117890 */ /* 0x000fd2000fffe03f */
[----:B------:R1:W-:Y:S02]  /*6810*/  UTMALDG.4D [UR16], [UR6], desc[UR8] ;  /* 0x00000810060075b4 */ /* 0x0003e40008019000 */
[----:B-1----:R-:W-:Y:S01]  /*6820*/  NOP ;  /* 0x0000000000007918 */ /* 0x002fe20000000000 */
.L_x_103:
[----:B------:R-:W-:Y:S05]  /*6830*/  BSYNC B0 ;  /* 0x0000000000007941 */ /* 0x000fea0003800000 */
.L_x_102:
[----:B------:R-:W-:-:S13]  /*6840*/  ISETP.GE.AND P0, PT, R3, 0x41, PT ;  /* 0x000000410300780c */ /* 0x000fda0003f06270 */
[----:B------:R-:W-:Y:S05]  /*6850*/  @!P0 EXIT ;  /* 0x000000000000894d */ /* 0x000fea0003800000 */
[----:B------:R-:W-:Y:S01]  /*6860*/  VIADD R3, R3, 0x3f ;  /* 0x0000003f03037836 */ /* 0x000fe20000000000 */
[----:B------:R-:W-:Y:S01]  /*6870*/  LOP3.LUT P0, RZ, R0, 0x1f, RZ, 0xc0, !PT ;  /* 0x0000001f00ff7812 */ /* 0x000fe2000780c0ff */
[----:B------:R-:W-:Y:S03]  /*6880*/  BSSY B0, `(.L_x_107) ;  /* 0x000008a000007945 */ /* 0x000fe60003800000 */
[----:B------:R-:W-:Y:S02]  /*6890*/  SHF.R.S32.HI R0, RZ, 0x1f, R3 ;  /* 0x0000001fff007819 */ /* 0x000fe40000011403 */
[----:B------:R-:W-:Y:S02]  /*68a0*/  PLOP3.LUT P0, PT, P0, P2, PT, 0x2a, 0x0 ;  /* 0x000000000000781c */ /* 0x000fe40000704572 */
[----:B------:R-:W-:Y:S01]  /*68b0*/  LEA.HI R0, R0, R3, RZ, 0x6 ;  /* 0x0000000300007211 */ /* 0x000fe200078f30ff */
[----:B------:R-:W-:-:S03]  /*68c0*/  IMAD.U32 R3, RZ, RZ, UR4 ;  /* 0x00000004ff037e24 */ /* 0x000fc6000f8e00ff */
[----:B------:R-:W-:Y:S02]  /*68d0*/  SHF.R.S32.HI R4, RZ, 0x6, R0 ;  /* 0x00000006ff047819 */ /* 0x000fe40000011400 */
[----:B------:R-:W-:Y:S01]  /*68e0*/  LOP3.LUT R0, R3, 0x2, RZ, 0xfc, !PT ;  /* 0x0000000203007812 */ /* 0x000fe200078efcff */
[----:B------:R-:W-:Y:S02]  /*68f0*/  IMAD.MOV.U32 R3, RZ, RZ, 0x1 ;  /* 0x00000001ff037424 */ /* 0x000fe400078e00ff */
[----:B------:R-:W-:-:S07]  /*6900*/  IMAD.SHL.U32 R4, R4, 0x4, RZ ;  /* 0x0000000404047824 */ /* 0x000fce00078e00ff */
.L_x_122:
[----:B------:R-:W-:Y:S04]  /*6910*/  BSSY B1, `(.L_x_108) ;  /* 0x0000020000017945 */ /* 0x000fe80003800000 */
[----:B------:R-:W-:Y:S05]  /*6920*/  @!P3 BRA `(.L_x_109) ;  /* 0x000000000078b947 */ /* 0x000fea0003800000 */
[----:B------:R-:W1:Y:S01]  /*6930*/  S2R R6, SR_CgaCtaId ;  /* 0x0000000000067919 */ /* 0x000e620000008800 */
[----:B------:R-:W-:-:S04]  /*6940*/  MOV R5, 0x400 ;  /* 0x0000040000057802 */ /* 0x000fc80000000f00 */
[----:B-1----:R-:W-:Y:S02]  /*6950*/  LEA R7, R6, R5, 0x18 ;  /* 0x0000000506077211 */ /* 0x002fe400078ec0ff */
[----:B------:R-:W-:-:S03]  /*6960*/  SHF.L.U32 R5, R3, 0x1f, RZ ;  /* 0x0000001f03057819 */ /* 0x000fc600000006ff */
[----:B------:R-:W-:-:S04]  /*6970*/  IMAD R6, R2, 0x8, R7 ;  /* 0x0000000802067824 */ /* 0x000fc800078e0207 */
[----:B------:R-:W1:Y:S02]  /*6980*/  SYNCS.PHASECHK.TRANS64.TRYWAIT P4, [R6+URZ+0xa420], R5 ;  /* 0x00a42005060075a7 */ /* 0x000e64000808017f */
[----:B-1----:R-:W-:Y:S05]  /*6990*/  @!P4 BRA `(.L_x_110) ;  /* 0x0000000c00a0c947 */ /* 0x002fea0003800000 */
.L_x_142:
[----:B-1----:R-:W-:-:S04]  /*69a0*/  @P2 IMAD.MOV.U32 R5, RZ, RZ, 0x900 ;  /* 0x00000900ff052424 */ /* 0x002fc800078e00ff */
[----:B------:R1:W-:Y:S02]  /*69b0*/  @P2 SYNCS.ARRIVE.TRANS64 RZ, [R6+URZ+0xa400], R5 ;  /* 0x00a4000506ff29a7 */ /* 0x0003e4000800003f */
[----:B-1----:R-:W-:-:S04]  /*69c0*/  PRMT R5, R0, 0x9910, RZ ;  /* 0x0000991000057816 */ /* 0x002fc800000000ff */
[----:B------:R-:W-:-:S13]  /*69d0*/  ISETP.NE.AND P4, PT, R5, 0x2, PT ;  /* 0x000000020500780c */ /* 0x000fda0003f85270 */
[----:B------:R-:W-:Y:S05]  /*69e0*/  @P4 BRA `(.L_x_111) ;  /* 0x0000000000044947 */ /* 0x000fea0003800000 */
[----:B------:R-:W-:Y:S01]  /*69f0*/  BPT.TRAP 0x1 ;  /* 0x000000040000795c */ /* 0x000fe20000300000 */
.L_x_111:
[----:B------:R-:W-:Y:S05]  /*6a00*/  @P0 BRA `(.L_x_112) ;  /* 0x0000000000040947 */ /* 0x000fea0003800000 */
[----:B------:R-:W-:Y:S01]  /*6a10*/  BPT.TRAP 0x1 ;  /* 0x000000040000795c */ /* 0x000fe20000300000 */
.L_x_112:
[----:B------:R-:W-:Y:S01]  /*6a20*/  IMAD R7, R2, 0x800, R7 ;  /* 0x0000080002077824 */ /* 0x000fe200078e0207 */
[----:B------:R-:W-:Y:S01]  /*6a30*/  R2UR UR17, R6 ;  /* 0x00000000061172ca */ /* 0x000fe200000e0000 */
[----:B------:R-:W-:Y:S01]  /*6a40*/  ULDC.64 UR6, c[0x0][0x198] ;  /* 0x0000660000067ab9 */ /* 0x000fe20000000a00 */
[----:B------:R-:W-:Y:S01]  /*6a50*/  R2UR UR19, R9 ;  /* 0x00000000091372ca */ /* 0x000fe200000e0000 */
[----:B------:R-:W-:Y:S01]  /*6a60*/  UIADD3 UR6, UP0, UR6, 0xf0, URZ ;  /* 0x000000f006067890 */ /* 0x000fe2000ff1e03f */
[----:B------:R-:W-:Y:S01]  /*6a70*/  R2UR UR16, R7 ;  /* 0x00000000071072ca */ /* 0x000fe200000e0000 */
[----:B------:R-:W-:Y:S01]  /*6a80*/  UMOV UR8, 0x0 ;  /* 0x0000000000087882 */ /* 0x000fe20000000000 */
[----:B------:R-:W-:Y:S01]  /*6a90*/  UMOV UR9, 0x10000000 ;  /* 0x1000000000097882 */ /* 0x000fe20000000000 */
[----:B------:R-:W-:Y:S01]  /*6aa0*/  UIADD3.X UR7, URZ, UR7, URZ, UP0, !UPT ;  /* 0x000000073f077290 */ /* 0x000fe200087fe43f */
[----:B------:R-:W-:-:S05]  /*6ab0*/  UMOV UR18, URZ ;  /* 0x0000003f00127c82 */ /* 0x000fca0008000000 */
[----:B------:R-:W-:Y:S02]  /*6ac0*/  UIADD3 UR17, UR17, 0xa400, URZ ;  /* 0x0000a40011117890 */ /* 0x000fe4000fffe03f */
[----:B------:R-:W-:Y:S02]  /*6ad0*/  USHF.L.U32 UR19, UR19, 0x6, URZ ;  /* 0x0000000613137899 */ /* 0x000fe4000800063f */
[----:B------:R-:W-:-:S09]  /*6ae0*/  UIADD3 UR16, UR16, 0x6000, URZ ;  /* 0x0000600010107890 */ /* 0x000fd2000fffe03f */
[----:B------:R1:W-:Y:S02]  /*6af0*/  UTMALDG.4D [UR16], [UR6], desc[UR8] ;  /* 0x00000810060075b4 */ /* 0x0003e40008019000 */
[----:B-1----:R-:W-:Y:S01]  /*6b00*/  NOP ;  /* 0x0000000000007918 */ /* 0x002fe20000000000 */
.L_x_109:
[----:B------:R-:W-:Y:S05]  /*6b10*/  BSYNC B1 ;  /* 0x0000000000017941 */ /* 0x000fea0003800000 */
.L_x_108:
[C---:B------:R-:W-:Y:S01]  /*6b20*/  ISETP.LT.OR P4, PT, R4.reuse, 0x6, !P3 ;  /* 0x000000060400780c */ /* 0x040fe20005f81670 */
[----:B------:R-:W-:Y:S01]  /*6b30*/  BSSY B1, `(.L_x_113) ;  /* 0x000001c000017945 */ /* 0x000fe20003800000 */
[----:B------:R-:W-:-:S11]  /*6b40*/  ISETP.LT.OR P5, PT, R4, 0x7, !P3 ;  /* 0x000000070400780c */ /* 0x000fd60005fa1670 */
[----:B------:R-:W-:Y:S05]  /*6b50*/  @P4 BRA `(.L_x_114) ;  /* 0x0000000000644947 */ /* 0x000fea0003800000 */
[----:B------:R-:W1:Y:S01]  /*6b60*/  S2R R6, SR_CgaCtaId ;  /* 0x0000000000067919 */ /* 0x000e620000008800 */
[----:B------:R-:W-:Y:S01]  /*6b70*/  MOV R5, 0x400 ;  /* 0x0000040000057802 */ /* 0x000fe20000000f00 */
[----:B------:R-:W-:Y:S01]  /*6b80*/  ULDC.64 UR6, c[0x0][0x198] ;  /* 0x0000660000067ab9 */ /* 0x000fe20000000a00 */
[----:B------:R-:W-:Y:S01]  /*6b90*/  R2UR UR26, R9 ;  /* 0x00000000091a72ca */ /* 0x000fe200000e0000 */
[----:B------:R-:W-:Y:S01]  /*6ba0*/  UIADD3 UR6, UP0, UR6, 0x4f0, URZ ;  /* 0x000004f006067890 */ /* 0x000fe2000ff1e03f */
[----:B------:R-:W-:Y:S01]  /*6bb0*/  UMOV UR8, 0x0 ;  /* 0x0000000000087882 */ /* 0x000fe20000000000 */
[----:B------:R-:W-:Y:S02]  /*6bc0*/  UMOV UR9, 0x10000000 ;  /* 0x1000000000097882 */ /* 0x000fe40000000000 */
[----:B------:R-:W-:Y:S01]  /*6bd0*/  UIADD3.X UR7, URZ, UR7, URZ, UP0, !UPT ;  /* 0x000000073f077290 */ /* 0x000fe200087fe43f */
[----:B------:R-:W-:Y:S01]  /*6be0*/  UMOV UR27, UR20 ;  /* 0x00000014001b7c82 */ /* 0x000fe20008000000 */
[----:B------:R-:W-:-:S06]  /*6bf0*/  UMOV UR28, UR21 ;  /* 0x00000015001c7c82 */ /* 0x000fcc0008000000 */
[----:B------:R-:W-:Y:S01]  /*6c00*/  USHF.L.U32 UR26, UR26, 0x6, URZ ;  /* 0x000000061a1a7899 */ /* 0x000fe2000800063f */
[----:B-1----:R-:W-:-:S05]  /*6c10*/  LEA R5, R6, R5, 0x18 ;  /* 0x0000000506057211 */ /* 0x002fca00078ec0ff */
[C-C-:B------:R-:W-:Y:S02]  /*6c20*/  IMAD R6, R2.reuse, 0x8, R5.reuse ;  /* 0x0000000802067824 */ /* 0x140fe400078e0205 */
[----:B------:R-:W-:-:S03]  /*6c30*/  IMAD R5, R2, 0x100, R5 ;  /* 0x0000010002057824 */ /* 0x000fc600078e0205 */
[----:B------:R-:W-:Y:S02]  /*6c40*/  R2UR UR25, R6 ;  /* 0x00000000061972ca */ /* 0x000fe400000e0000 */
[----:B------:R-:W-:Y:S01]  /*6c50*/  R2UR UR24, R5 ;  /* 0x00000000051872ca */ /* 0x000fe200000e0000 */
[----:B------:R-:W-:-:S05]  /*6c60*/  VIADD R5, R2, 0x1 ;  /* 0x0000000102057836 */ /* 0x000fca0000000000 */
[----:B------:R-:W-:-:S04]  /*6c70*/  ISETP.NE.AND P4, PT, R5, 0x4, PT ;  /* 0x000000040500780c */ /* 0x000fc80003f85270 */
[----:B------:R-:W-:Y:S01]  /*6c80*/  SEL R2, RZ, 0x1, P4 ;  /* 0x00000001ff027807 */ /* 0x000fe20002000000 */
[----:B------:R-:W-:Y:S02]  /*6c90*/  UIADD3 UR25, UR25, 0xa400, URZ ;  /* 0x0000a40019197890 */ /* 0x000fe4000fffe03f */
[----:B------:R-:W-:Y:S01]  /*6ca0*/  UIADD3 UR24, UR24, 0xa000, URZ ;  /* 0x0000a00018187890 */ /* 0x000fe2000fffe03f */
[----:B------:R-:W-:Y:S02]  /*6cb0*/  LOP3.LUT R3, R3, R2, RZ, 0x3c, !PT ;  /* 0x0000000203037212 */ /* 0x000fe400078e3cff */
[----:B------:R-:W-:-:S06]  /*6cc0*/  SEL R2, R5, RZ, P4 ;  /* 0x000000ff05027207 */ /* 0x000fcc0002000000 */
[----:B------:R1:W-:Y:S02]  /*6cd0*/  UTMALDG.3D [UR24], [UR6], desc[UR8] ;  /* 0x00000818060075b4 */ /* 0x0003e40008011000 */
[----:B-1----:R-:W-:Y:S01]  /*6ce0*/  NOP ;  /* 0x0000000000007918 */ /* 0x002fe20000000000 */
.L_x_114:
[----:B------:R-:W-:Y:S05]  /*6cf0*/  BSYNC B1 ;  /* 0x0000000000017941 */ /* 0x000fea0003800000 */
.L_x_113:
[----:B------:R-:W-:Y:S04]  /*6d00*/  BSSY B1, `(.L_x_115) ;  /* 0x0000020000017945 */ /* 0x000fe80003800000 */
[----:B------:R-:W-:Y:S05]  /*6d10*/  @P5 BRA `(.L_x_116) ;  /* 0x0000000000785947 */ /* 0x000fea0003800000 */
[----:B------:R-:W1:Y:S01]  /*6d20*/  S2R R6, SR_CgaCtaId ;  /* 0x0000000000067919 */ /* 0x000e620000008800 */
[----:B------:R-:W-:Y:S02]  /*6d30*/  MOV R5, 0x400 ;  /* 0x0000040000057802 */ /* 0x000fe40000000f00 */
[----:B------:R-:W-:Y:S02]  /*6d40*/  SHF.L.U32 R7, R3, 0x1f, RZ ;  /* 0x0000001f03077819 */ /* 0x000fe400000006ff */
[----:B-1----:R-:W-:-:S05]  /*6d50*/  LEA R5, R6, R5, 0x18 ;  /* 0x0000000506057211 */ /* 0x002fca00078ec0ff */
[----:B------:R-:W-:-:S04]  /*6d60*/  IMAD R6, R2, 0x8, R5 ;  /* 0x0000000802067824 */ /* 0x000fc800078e0205 */
[----:B------:R-:W1:Y:S02]  /*6d70*/  SYNCS.PHASECHK.TRANS64.TRYWAIT P4, [R6+URZ+0xa420], R7 ;  /* 0x00a42007060075a7 */ /* 0x000e64000808017f */
[----:B-1----:R-:W-:Y:S05]  /*6d80*/  @!P4 BRA `(.L_x_117) ;  /* 0x0000000800b8c947 */ /* 0x002fea0003800000 */
.L_x_143:
[----:B-1----:R-:W-:-:S04]  /*6d90*/  @P1 MOV R7, 0x900 ;  /* 0x0000090000071802 */ /* 0x002fc80000000f00 */
[----:B------:R1:W-:Y:S02]  /*6da0*/  @P1 SYNCS.ARRIVE.TRANS64 RZ, [R6+URZ+0xa400], R7 ;  /* 0x00a4000706ff19a7 */ /* 0x0003e4000800003f */
[----:B-1----:R-:W-:-:S04]  /*6db0*/  PRMT R7, R0, 0x9910, RZ ;  /* 0x0000991000077816 */ /* 0x002fc800000000ff */
[----:B------:R-:W-:-:S13]  /*6dc0*/  ISETP.NE.AND P4, PT, R7, 0x2, PT ;  /* 0x000000020700780c */ /* 0x000fda0003f85270 */
[----:B------:R-:W-:Y:S05]  /*6dd0*/  @P4 BRA `(.L_x_118) ;  /* 0x0000000000044947 */ /* 0x000fea0003800000 */
[----:B------:R-:W-:Y:S01]  /*6de0*/  BPT.TRAP 0x1 ;  /* 0x000000040000795c */ /* 0x000fe20000300000 */
.L_x_118:
[----:B------:R-:W-:Y:S05]  /*6df0*/  @P0 BRA `(.L_x_119) ;  /* 0x0000000000040947 */ /* 0x000fea0003800000 */
[----:B------:R-:W-:Y:S01]  /*6e00*/  BPT.TRAP 0x1 ;  /* 0x000000040000795c */ /* 0x000fe20000300000 */
.L_x_119:
        /* <DEDUP_REMOVED lines=15> */
.L_x_116:
[----:B------:R-:W-:Y:S05]  /*6f00*/  BSYNC B1 ;  /* 0x0000000000017941 */ /* 0x000fea0003800000 */
.L_x_115:
[----:B------:R-:W-:Y:S01]  /*6f10*/  ISETP.LT.OR P4, PT, R4, 0x8, !P3 ;  /* 0x000000080400780c */ /* 0x000fe20005f81670 */
[----:B------:R-:W-:-:S12]  /*6f20*/  BSSY B1, `(.L_x_120) ;  /* 0x000001c000017945 */ /* 0x000fd80003800000 */
[----:B------:R-:W-:Y:S05]  /*6f30*/  @P4 BRA `(.L_x_121) ;  /* 0x0000000000684947 */ /* 0x000fea0003800000 */
[----:B------:R-:W1:Y:S01]  /*6f40*/  S2R R6, SR_CgaCtaId ;  /* 0x0000000000067919 */ /* 0x000e620000008800 */
[----:B------:R-:W-:Y:S01]  /*6f50*/  MOV R5, 0x400 ;  /* 0x0000040000057802 */ /* 0x000fe20000000f00 */
[----:B------:R-:W-:Y:S01]  /*6f60*/  ULDC.64 UR6, c[0x0][0x198] ;  /* 0x0000660000067ab9 */ /* 0x000fe20000000a00 */
[C---:B------:R-:W-:Y:S01]  /*6f70*/  R2UR UR26, R9.reuse ;  /* 0x00000000091a72ca */ /* 0x040fe200000e0000 */
[----:B------:R-:W-:Y:S01]  /*6f80*/  UIADD3 UR6, UP0, UR6, 0x5f0, URZ ;  /* 0x000005f006067890 */ /* 0x000fe2000ff1e03f */
[----:B------:R-:W-:Y:S01]  /*6f90*/  VIADD R9, R9, 0x1 ;  /* 0x0000000109097836 */ /* 0x000fe20000000000 */
[----:B------:R-:W-:Y:S01]  /*6fa0*/  UMOV UR8, 0x0 ;  /* 0x0000000000087882 */ /* 0x000fe20000000000 */
[----:B------:R-:W-:Y:S01]  /*6fb0*/  UMOV UR9, 0x10000000 ;  /* 0x1000000000097882 */ /* 0x000fe20000000000 */
[----:B------:R-:W-:Y:S01]  /*6fc0*/  UIADD3.X UR7, URZ, UR7, URZ, UP0, !UPT ;  /* 0x000000073f077290 */ /* 0x000fe200087fe43f */
[----:B------:R-:W-:Y:S01]  /*6fd0*/  UMOV UR27, UR20 ;  /* 0x00000014001b7c82 */ /* 0x000fe20008000000 */
[----:B------:R-:W-:-:S06]  /*6fe0*/  UMOV UR28, UR21 ;  /* 0x00000015001c7c82 */ /* 0x000fcc0008000000 */
[----:B------:R-:W-:Y:S01]  /*6ff0*/  USHF.L.U32 UR26, UR26, 0x6, URZ ;  /* 0x000000061a1a7899 */ /* 0x000fe2000800063f */
[----:B-1----:R-:W-:-:S05]  /*7000*/  LEA R5, R6, R5, 0x18 ;  /* 0x0000000506057211 */ /* 0x002fca00078ec0ff */
[C-C-:B------:R-:W-:Y:S02]  /*7010*/  IMAD R6, R2.reuse, 0x8, R5.reuse ;  /* 0x0000000802067824 */ /* 0x140fe400078e0205 */
[C---:B------:R-:W-:Y:S02]  /*7020*/  IMAD R5, R2.reuse, 0x100, R5 ;  /* 0x0000010002057824 */ /* 0x040fe400078e0205 */
[----:B------:R-:W-:Y:S01]  /*7030*/  VIADD R2, R2, 0x1 ;  /* 0x0000000102027836 */ /* 0x000fe20000000000 */
[----:B------:R-:W-:Y:S02]  /*7040*/  R2UR UR25, R6 ;  /* 0x00000000061972ca */ /* 0x000fe400000e0000 */
[----:B------:R-:W-:Y:S02]  /*7050*/  R2UR UR24, R5 ;  /* 0x00000000051872ca */ /* 0x000fe400000e0000 */
[----:B------:R-:W-:-:S04]  /*7060*/  ISETP.NE.AND P4, PT, R2, 0x4, PT ;  /* 0x000000040200780c */ /* 0x000fc80003f85270 */
[----:B------:R-:W-:Y:S02]  /*7070*/  SEL R6, RZ, 0x1, P4 ;  /* 0x00000001ff067807 */ /* 0x000fe40002000000 */
[----:B------:R-:W-:Y:S02]  /*7080*/  SEL R2, R2, RZ, P4 ;  /* 0x000000ff02027207 */ /* 0x000fe40002000000 */
[----:B------:R-:W-:Y:S01]  /*7090*/  LOP3.LUT R3, R3, R6, RZ, 0x3c, !PT ;  /* 0x0000000603037212 */ /* 0x000fe200078e3cff */
[----:B------:R-:W-:Y:S02]  /*70a0*/  UIADD3 UR25, UR25, 0xa400, URZ ;  /* 0x0000a40019197890 */ /* 0x000fe4000fffe03f */
[----:B------:R-:W-:-:S09]  /*70b0*/  UIADD3 UR24, UR24, 0xa000, URZ ;  /* 0x0000a00018187890 */ /* 0x000fd2000fffe03f */
[----:B------:R1:W-:Y:S02]  /*70c0*/  UTMALDG.3D [UR24], [UR6], desc[UR8] ;  /* 0x00000818060075b4 */ /* 0x0003e40008011000 */
[----:B-1----:R-:W-:Y:S01]  /*70d0*/  NOP ;  /* 0x0000000000007918 */ /* 0x002fe20000000000 */
.L_x_121:
[----:B------:R-:W-:Y:S05]  /*70e0*/  BSYNC B1 ;  /* 0x0000000000017941 */ /* 0x000fea0003800000 */
.L_x_120:
[C---:B------:R-:W-:Y:S01]  /*70f0*/  ISETP.GT.AND P4, PT, R4.reuse, 0x8, PT ;  /* 0x000000080400780c */ /* 0x040fe20003f84270 */
[----:B------:R-:W-:-:S12]  /*7100*/  VIADD R4, R4, 0xfffffffc ;  /* 0xfffffffc04047836 */ /* 0x000fd80000000000 */
[----:B------:R-:W-:Y:S05]  /*7110*/  @P4 BRA `(.L_x_122) ;  /* 0xfffffff400fc4947 */ /* 0x000fea000383ffff */
[----:B------:R-:W-:Y:S05]  /*7120*/  BSYNC B0 ;  /* 0x0000000000007941 */ /* 0x000fea0003800000 */
.L_x_107:
[----:B------:R-:W-:Y:S05]  /*7130*/  EXIT ;  /* 0x000000000000794d */ /* 0x000fea0003800000 */
.L_x_15:
[----:B--2---:R-:W-:-:S04]  /*7140*/  IMAD.U32 R3, RZ, RZ, UR6 ;  /* 0x00000006ff037e24 */ /* 0x004fc8000f8e00ff */
[----:B------:R2:W3:Y:S03]  /*7150*/  SYNCS.PHASECHK.TRANS64.TRYWAIT P1, [R3+URZ+0xa440], R2 ;  /* 0x00a44002030075a7 */ /* 0x0004e6000802017f */
[----:B---3--:R-:W-:Y:S05]  /*7160*/  @!P1 NANOSLEEP.SYNCS 0x989680 ;  /* 0x009896800000995d */ /* 0x008fea0003900000 */
[----:B------:R-:W3:Y:S02]  /*7170*/  @!P1 SYNCS.PHASECHK.TRANS64 P1, [R3+URZ+0xa440], R2 ;  /* 0x00a44002030095a7 */ /* 0x000ee4000802007f */
[----:B---3--:R-:W-:Y:S05]  /*7180*/  @!P1 BRA `(.L_x_15) ;  /* 0xfffffffc00ec9947 */ /* 0x008fea000383ffff */
[----:B------:R-:W-:Y:S05]  /*7190*/  BRA `(.L_x_123) ;  /* 0xffffff9c00207947 */ /* 0x000fea000383ffff */
.L_x_17:
[----:B---3--:R-:W-:-:S04]  /*71a0*/  IMAD.U32 R5, RZ, RZ, UR6 ;  /* 0x00000006ff057e24 */ /* 0x008fc8000f8e00ff */
[----:B------:R3:W4:Y:S03]  /*71b0*/  SYNCS.PHASECHK.TRANS64.TRYWAIT P1, [R5+URZ+0xa448], R2 ;  /* 0x00a44802050075a7 */ /* 0x000726000802017f */
[----:B----4-:R-:W-:Y:S05]  /*71c0*/  @!P1 NANOSLEEP.SYNCS 0x989680 ;  /* 0x009896800000995d */ /* 0x010fea0003900000 */
[----:B------:R-:W4:Y:S02]  /*71d0*/  @!P1 SYNCS.PHASECHK.TRANS64 P1, [R5+URZ+0xa448], R2 ;  /* 0x00a44802050095a7 */ /* 0x000f24000802007f */
[----:B----4-:R-:W-:Y:S05]  /*71e0*/  @!P1 BRA `(.L_x_17) ;  /* 0xfffffffc00ec9947 */ /* 0x010fea000383ffff */
[----:B------:R-:W-:Y:S05]  /*71f0*/  BRA `(.L_x_124) ;  /* 0xffffff9c002c7947 */ /* 0x000fea000383ffff */
.L_x_20:
[----:B-1----:R-:W-:-:S04]  /*7200*/  IMAD.U32 R3, RZ, RZ, UR14 ;  /* 0x0000000eff037e24 */ /* 0x002fc8000f8e00ff */
[----:B------:R1:W2:Y:S03]  /*7210*/  SYNCS.PHASECHK.TRANS64.TRYWAIT P1, [R3+URZ+0xa400], R0 ;  /* 0x00a40000030075a7 */ /* 0x0002a6000802017f */
[----:B--2---:R-:W-:Y:S05]  /*7220*/  @!P1 NANOSLEEP.SYNCS 0x989680 ;  /* 0x009896800000995d */ /* 0x004fea0003900000 */
[----:B------:R-:W2:Y:S02]  /*7230*/  @!P1 SYNCS.PHASECHK.TRANS64 P1, [R3+URZ+0xa400], R0 ;  /* 0x00a40000030095a7 */ /* 0x000ea4000802007f */
[----:B--2---:R-:W-:Y:S05]  /*7240*/  @!P1 BRA `(.L_x_20) ;  /* 0xfffffffc00ec9947 */ /* 0x004fea000383ffff */
[----:B------:R-:W-:Y:S05]  /*7250*/  BRA `(.L_x_125) ;  /* 0xffffffa0002c7947 */ /* 0x000fea000383ffff */
.L_x_22:
[----:B-1----:R-:W-:-:S04]  /*7260*/  IMAD.U32 R3, RZ, RZ, UR14 ;  /* 0x0000000eff037e24 */ /* 0x002fc8000f8e00ff */
[----:B------:R1:W2:Y:S03]  /*7270*/  SYNCS.PHASECHK.TRANS64.TRYWAIT P1, [R3+URZ+0xa400], R0 ;  /* 0x00a40000030075a7 */ /* 0x0002a6000802017f */
[----:B--2---:R-:W-:Y:S05]  /*7280*/  @!P1 NANOSLEEP.SYNCS 0x989680 ;  /* 0x009896800000995d */ /* 0x004fea0003900000 */
[----:B------:R-:W2:Y:S02]  /*7290*/  @!P1 SYNCS.PHASECHK.TRANS64 P1, [R3+URZ+0xa400], R0 ;  /* 0x00a40000030095a7 */ /* 0x000ea4000802007f */
[----:B--2---:R-:W-:Y:S05]  /*72a0*/  @!P1 BRA `(.L_x_22) ;  /* 0xfffffffc00ec9947 */ /* 0x004fea000383ffff */
[----:B------:R-:W-:Y:S05]  /*72b0*/  BRA `(.L_x_126) ;  /* 0xffffffa000787947 */ /* 0x000fea000383ffff */
.L_x_23:
[----:B-1----:R-:W-:-:S04]  /*72c0*/  IMAD.U32 R5, RZ, RZ, UR14 ;  /* 0x0000000eff057e24 */ /* 0x002fc8000f8e00ff */
[----:B------:R1:W2:Y:S03]  /*72d0*/  SYNCS.PHASECHK.TRANS64.TRYWAIT P1, [R5+URZ], R12 ;  /* 0x0000000c050075a7 */ /* 0x0002a6000802017f */
[----:B--2---:R-:W-:Y:S05]  /*72e0*/  @!P1 NANOSLEEP.SYNCS 0x989680 ;  /* 0x009896800000995d */ /* 0x004fea0003900000 */
[----:B------:R-:W2:Y:S02]  /*72f0*/  @!P1 SYNCS.PHASECHK.TRANS64 P1, [R5+URZ], R12 ;  /* 0x0000000c050095a7 */ /* 0x000ea4000802007f */
[----:B--2---:R-:W-:Y:S05]  /*7300*/  @!P1 BRA `(.L_x_23) ;  /* 0xfffffffc00ec9947 */ /* 0x004fea000383ffff */
[----:B------:R-:W-:Y:S05]  /*7310*/  BRA `(.L_x_127) ;  /* 0xffffffa800747947 */ /* 0x000fea000383ffff */
.L_x_25:
[----:B-1----:R-:W-:-:S04]  /*7320*/  IMAD.U32 R5, RZ, RZ, UR14 ;  /* 0x0000000eff057e24 */ /* 0x002fc8000f8e00ff */
[----:B------:R1:W2:Y:S03]  /*7330*/  SYNCS.PHASECHK.TRANS64.TRYWAIT P1, [R5+URZ+0xa4a0], R0 ;  /* 0x00a4a000050075a7 */ /* 0x0002a6000802017f */
[----:B--2---:R-:W-:Y:S05]  /*7340*/  @!P1 NANOSLEEP.SYNCS 0x989680 ;  /* 0x009896800000995d */ /* 0x004fea0003900000 */
[----:B------:R-:W2:Y:S02]  /*7350*/  @!P1 SYNCS.PHASECHK.TRANS64 P1, [R5+URZ+0xa4a0], R0 ;  /* 0x00a4a000050095a7 */ /* 0x000ea4000802007f */
[----:B--2---:R-:W-:Y:S05]  /*7360*/  @!P1 BRA `(.L_x_25) ;  /* 0xfffffffc00ec9947 */ /* 0x004fea000383ffff */
[----:B------:R-:W-:Y:S05]  /*7370*/  BRA `(.L_x_24) ;  /* 0xffffffc000207947 */ /* 0x000fea000383ffff */
.L_x_29:
[----:B-1----:R1:W2:Y:S02]  /*7380*/  SYNCS.PHASECHK.TRANS64.TRYWAIT P1, [R3+URZ+0xa490], R0 ;  /* 0x00a49000030075a7 */ /* 0x0022a4000802017f */
[----:B--2---:R-:W-:Y:S05]  /*7390*/  @!P1 NANOSLEEP.SYNCS 0x989680 ;  /* 0x009896800000995d */ /* 0x004fea0003900000 */
[----:B------:R-:W2:Y:S02]  /*73a0*/  @!P1 SYNCS.PHASECHK.TRANS64 P1, [R3+URZ+0xa490], R0 ;  /* 0x00a49000030095a7 */ /* 0x000ea4000802007f */
[----:B--2---:R-:W-:Y:S05]  /*73b0*/  @!P1 BRA `(.L_x_29) ;  /* 0xfffffffc00f09947 */ /* 0x004fea000383ffff */
[----:B------:R-:W-:Y:S05]  /*73c0*/  BRA `(.L_x_128) ;  /* 0xffffffc400307947 */ /* 0x000fea000383ffff */
.L_x_32:
[----:B-12---:R-:W-:-:S04]  /*73d0*/  IMAD.U32 R3, RZ, RZ, UR14 ;  /* 0x0000000eff037e24 */ /* 0x006fc8000f8e00ff */
[----:B------:R1:W2:Y:S03]  /*73e0*/  SYNCS.PHASECHK.TRANS64.TRYWAIT P1, [R3+URZ], R0 ;  /* 0x00000000030075a7 */ /* 0x0002a6000802017f */
[----:B--2---:R-:W-:Y:S05]  /*73f0*/  @!P1 NANOSLEEP.SYNCS 0x989680 ;  /* 0x009896800000995d */ /* 0x004fea0003900000 */
[----:B------:R-:W2:Y:S02]  /*7400*/  @!P1 SYNCS.PHASECHK.TRANS64 P1, [R3+URZ], R0 ;  /* 0x00000000030095a7 */ /* 0x000ea4000802007f */
[----:B--2---:R-:W-:Y:S05]  /*7410*/  @!P1 BRA `(.L_x_32) ;  /* 0xfffffffc00ec9947 */ /* 0x004fea000383ffff */
[----:B------:R-:W-:Y:S05]  /*7420*/  BRA `(.L_x_129) ;  /* 0xffffffc400407947 */ /* 0x000fea000383ffff */
.L_x_34:
[----:B-1----:R1:W2:Y:S02]  /*7430*/  SYNCS.PHASECHK.TRANS64.TRYWAIT P2, [R10+URZ+0xa490], R3 ;  /* 0x00a490030a0075a7 */ /* 0x0022a4000804017f */
[----:B--2---:R-:W-:Y:S05]  /*7440*/  @!P2 NANOSLEEP.SYNCS 0x989680 ;  /* 0x009896800000a95d */ /* 0x004fea0003900000 */
[----:B------:R-:W2:Y:S02]  /*7450*/  @!P2 SYNCS.PHASECHK.TRANS64 P2, [R10+URZ+0xa490], R3 ;  /* 0x00a490030a00a5a7 */ /* 0x000ea4000804007f */
[----:B--2---:R-:W-:Y:S05]  /*7460*/  @!P2 BRA `(.L_x_34) ;  /* 0xfffffffc00f0a947 */ /* 0x004fea000383ffff */
[----:B------:R-:W-:Y:S05]  /*7470*/  BRA `(.L_x_130) ;  /* 0xffffffc800bc7947 */ /* 0x000fea000383ffff */
.L_x_46:
[----:B--2---:R2:W4:Y:S02]  /*7480*/  SYNCS.PHASECHK.TRANS64.TRYWAIT P0, [R3+URZ+0xa490], R0 ;  /* 0x00a49000030075a7 */ /* 0x004524000800017f */
[----:B----4-:R-:W-:Y:S05]  /*7490*/  @!P0 NANOSLEEP.SYNCS 0x989680 ;  /* 0x009896800000895d */ /* 0x010fea0003900000 */
[----:B------:R-:W4:Y:S02]  /*74a0*/  @!P0 SYNCS.PHASECHK.TRANS64 P0, [R3+URZ+0xa490], R0 ;  /* 0x00a49000030085a7 */ /* 0x000f24000800007f */
[----:B----4-:R-:W-:Y:S05]  /*74b0*/  @!P0 BRA `(.L_x_46) ;  /* 0xfffffffc00f08947 */ /* 0x010fea000383ffff */
[----:B------:R-:W-:Y:S05]  /*74c0*/  BRA `(.L_x_131) ;  /* 0xffffffd000707947 */ /* 0x000fea000383ffff */
.L_x_48:
[----:B--2---:R2:W4:Y:S02]  /*74d0*/  SYNCS.PHASECHK.TRANS64.TRYWAIT P0, [R133+URZ+0xa490], R0 ;  /* 0x00a49000850075a7 */ /* 0x004524000800017f */
[----:B----4-:R-:W-:Y:S05]  /*74e0*/  @!P0 NANOSLEEP.SYNCS 0x989680 ;  /* 0x009896800000895d */ /* 0x010fea0003900000 */
[----:B------:R-:W4:Y:S02]  /*74f0*/  @!P0 SYNCS.PHASECHK.TRANS64 P0, [R133+URZ+0xa490], R0 ;  /* 0x00a49000850085a7 */ /* 0x000f24000800007f */
[----:B----4-:R-:W-:Y:S05]  /*7500*/  @!P0 BRA `(.L_x_48) ;  /* 0xfffffffc00f08947 */ /* 0x010fea000383ffff */
[----:B------:R-:W-:Y:S05]  /*7510*/  BRA `(.L_x_132) ;  /* 0xffffffd000887947 */ /* 0x000fea000383ffff */
.L_x_49:
[----:B--2---:R-:W-:-:S04]  /*7520*/  IMAD.U32 R3, RZ, RZ, UR4 ;  /* 0x00000004ff037e24 */ /* 0x004fc8000f8e00ff */
[----:B------:R2:W4:Y:S03]  /*7530*/  SYNCS.PHASECHK.TRANS64.TRYWAIT P0, [R3+URZ+0xa4a0], R118 ;  /* 0x00a4a076030075a7 */ /* 0x000526000800017f */
[----:B----4-:R-:W-:Y:S05]  /*7540*/  @!P0 NANOSLEEP.SYNCS 0x989680 ;  /* 0x009896800000895d */ /* 0x010fea0003900000 */
[----:B------:R-:W4:Y:S02]  /*7550*/  @!P0 SYNCS.PHASECHK.TRANS64 P0, [R3+URZ+0xa4a0], R118 ;  /* 0x00a4a076030085a7 */ /* 0x000f24000800007f */
[----:B----4-:R-:W-:Y:S05]  /*7560*/  @!P0 BRA `(.L_x_49) ;  /* 0xfffffffc00ec8947 */ /* 0x010fea000383ffff */
[----:B------:R-:W-:Y:S05]  /*7570*/  BRA `(.L_x_133) ;  /* 0xffffffd0008c7947 */ /* 0x000fea000383ffff */
.L_x_63:
[----:B-1----:R-:W-:-:S04]  /*7580*/  IMAD.U32 R3, RZ, RZ, UR13 ;  /* 0x0000000dff037e24 */ /* 0x002fc8000f8e00ff */
[----:B------:R1:W4:Y:S03]  /*7590*/  SYNCS.PHASECHK.TRANS64.TRYWAIT P2, [R3+URZ+0xa480], R0 ;  /* 0x00a48000030075a7 */ /* 0x000326000804017f */
[----:B----4-:R-:W-:Y:S05]  /*75a0*/  @!P2 NANOSLEEP.SYNCS 0x989680 ;  /* 0x009896800000a95d */ /* 0x010fea0003900000 */
[----:B------:R-:W4:Y:S02]  /*75b0*/  @!P2 SYNCS.PHASECHK.TRANS64 P2, [R3+URZ+0xa480], R0 ;  /* 0x00a480000300a5a7 */ /* 0x000f24000804007f */
[----:B----4-:R-:W-:Y:S05]  /*75c0*/  @!P2 BRA `(.L_x_63) ;  /* 0xfffffffc00eca947 */ /* 0x010fea000383ffff */
[----:B------:R-:W-:Y:S05]  /*75d0*/  BRA `(.L_x_134) ;  /* 0xffffffdc00647947 */ /* 0x000fea000383ffff */
.L_x_67:
[----:B-1----:R-:W-:-:S04]  /*75e0*/  IMAD.U32 R3, RZ, RZ, UR7 ;  /* 0x00000007ff037e24 */ /* 0x002fc8000f8e00ff */
[----:B------:R1:W2:Y:S03]  /*75f0*/  SYNCS.PHASECHK.TRANS64.TRYWAIT P2, [R3+URZ+0xa480], R2 ;  /* 0x00a48002030075a7 */ /* 0x0002a6000804017f */
[----:B--2---:R-:W-:Y:S05]  /*7600*/  @!P2 NANOSLEEP.SYNCS 0x989680 ;  /* 0x009896800000a95d */ /* 0x004fea0003900000 */
[----:B------:R-:W2:Y:S02]  /*7610*/  @!P2 SYNCS.PHASECHK.TRANS64 P2, [R3+URZ+0xa480], R2 ;  /* 0x00a480020300a5a7 */ /* 0x000ea4000804007f */
[----:B--2---:R-:W-:Y:S05]  /*7620*/  @!P2 BRA `(.L_x_67) ;  /* 0xfffffffc00eca947 */ /* 0x004fea000383ffff */
[----:B------:R-:W-:Y:S05]  /*7630*/  BRA `(.L_x_135) ;  /* 0xffffffdc00b47947 */ /* 0x000fea000383ffff */
.L_x_79:
[----:B-1----:R1:W4:Y:S02]  /*7640*/  SYNCS.PHASECHK.TRANS64.TRYWAIT P0, [R4+URZ+0xa460], R3 ;  /* 0x00a46003040075a7 */ /* 0x002324000800017f */
[----:B----4-:R-:W-:Y:S05]  /*7650*/  @!P0 NANOSLEEP.SYNCS 0x989680 ;  /* 0x009896800000895d */ /* 0x010fea0003900000 */
[----:B------:R-:W4:Y:S02]  /*7660*/  @!P0 SYNCS.PHASECHK.TRANS64 P0, [R4+URZ+0xa460], R3 ;  /* 0x00a46003040085a7 */ /* 0x000f24000800007f */
[----:B----4-:R-:W-:Y:S05]  /*7670*/  @!P0 BRA `(.L_x_79) ;  /* 0xfffffffc00f08947 */ /* 0x010fea000383ffff */
[----:B------:R-:W-:Y:S05]  /*7680*/  BRA `(.L_x_136) ;  /* 0xffffffe000a47947 */ /* 0x000fea000383ffff */
.L_x_84:
[----:B-1----:R1:W2:Y:S02]  /*7690*/  SYNCS.PHASECHK.TRANS64.TRYWAIT P0, [R5+URZ+0xa420], R2 ;  /* 0x00a42002050075a7 */ /* 0x0022a4000800017f */
[----:B--2---:R-:W-:Y:S05]  /*76a0*/  @!P0 NANOSLEEP.SYNCS 0x989680 ;  /* 0x009896800000895d */ /* 0x004fea0003900000 */
[----:B------:R-:W2:Y:S02]  /*76b0*/  @!P0 SYNCS.PHASECHK.TRANS64 P0, [R5+URZ+0xa420], R2 ;  /* 0x00a42002050085a7 */ /* 0x000ea4000800007f */
[----:B--2---:R-:W-:Y:S05]  /*76c0*/  @!P0 BRA `(.L_x_84) ;  /* 0xfffffffc00f08947 */ /* 0x004fea000383ffff */
[----:B------:R-:W-:Y:S05]  /*76d0*/  BRA `(.L_x_137) ;  /* 0xffffffe400247947 */ /* 0x000fea000383ffff */
.L_x_89:
[----:B-1----:R1:W2:Y:S02]  /*76e0*/  SYNCS.PHASECHK.TRANS64.TRYWAIT P0, [R5+URZ+0xa460], R6 ;  /* 0x00a46006050075a7 */ /* 0x0022a4000800017f */
[----:B--2---:R-:W-:Y:S05]  /*76f0*/  @!P0 NANOSLEEP.SYNCS 0x989680 ;  /* 0x009896800000895d */ /* 0x004fea0003900000 */
[----:B------:R-:W2:Y:S02]  /*7700*/  @!P0 SYNCS.PHASECHK.TRANS64 P0, [R5+URZ+0xa460], R6 ;  /* 0x00a46006050085a7 */ /* 0x000ea4000800007f */
[----:B--2---:R-:W-:Y:S05]  /*7710*/  @!P0 BRA `(.L_x_89) ;  /* 0xfffffffc00f08947 */ /* 0x004fea000383ffff */
[----:B------:R-:W-:Y:S05]  /*7720*/  BRA `(.L_x_138) ;  /* 0xffffffe400c47947 */ /* 0x000fea000383ffff */
.L_x_94:
[----:B-1----:R1:W2:Y:S02]  /*7730*/  SYNCS.PHASECHK.TRANS64.TRYWAIT P0, [R6+URZ+0xa460], R7 ;  /* 0x00a46007060075a7 */ /* 0x0022a4000800017f */
[----:B--2---:R-:W-:Y:S05]  /*7740*/  @!P0 NANOSLEEP.SYNCS 0x989680 ;  /* 0x009896800000895d */ /* 0x004fea0003900000 */
[----:B------:R-:W2:Y:S02]  /*7750*/  @!P0 SYNCS.PHASECHK.TRANS64 P0, [R6+URZ+0xa460], R7 ;  /* 0x00a46007060085a7 */ /* 0x000ea4000800007f */
[----:B--2---:R-:W-:Y:S05]  /*7760*/  @!P0 BRA `(.L_x_94) ;  /* 0xfffffffc00f08947 */ /* 0x004fea000383ffff */
[----:B------:R-:W-:Y:S05]  /*7770*/  BRA `(.L_x_139) ;  /* 0xffffffe800507947 */ /* 0x000fea000383ffff */
.L_x_99:
[----:B-1----:R1:W2:Y:S02]  /*7780*/  SYNCS.PHASECHK.TRANS64.TRYWAIT P0, [R6+URZ+0xa420], R9 ;  /* 0x00a42009060075a7 */ /* 0x0022a4000800017f */
[----:B--2---:R-:W-:Y:S05]  /*7790*/  @!P0 NANOSLEEP.SYNCS 0x989680 ;  /* 0x009896800000895d */ /* 0x004fea0003900000 */
[----:B------:R-:W2:Y:S02]  /*77a0*/  @!P0 SYNCS.PHASECHK.TRANS64 P0, [R6+URZ+0xa420], R9 ;  /* 0x00a42009060085a7 */ /* 0x000ea4000800007f */
[----:B--2---:R-:W-:Y:S05]  /*77b0*/  @!P0 BRA `(.L_x_99) ;  /* 0xfffffffc00f08947 */ /* 0x004fea000383ffff */
[----:B------:R-:W-:Y:S05]  /*77c0*/  BRA `(.L_x_140) ;  /* 0xffffffe800ec7947 */ /* 0x000fea000383ffff */
.L_x_104:
[----:B-1----:R1:W2:Y:S02]  /*77d0*/  SYNCS.PHASECHK.TRANS64.TRYWAIT P0, [R6+URZ+0xa460], R5 ;  /* 0x00a46005060075a7 */ /* 0x0022a4000800017f */
[----:B--2---:R-:W-:Y:S05]  /*77e0*/  @!P0 NANOSLEEP.SYNCS 0x989680 ;  /* 0x009896800000895d */ /* 0x004fea0003900000 */
[----:B------:R-:W2:Y:S02]  /*77f0*/  @!P0 SYNCS.PHASECHK.TRANS64 P0, [R6+URZ+0xa460], R5 ;  /* 0x00a46005060085a7 */ /* 0x000ea4000800007f */
[----:B--2---:R-:W-:Y:S05]  /*7800*/  @!P0 BRA `(.L_x_104) ;  /* 0xfffffffc00f08947 */ /* 0x004fea000383ffff */
[----:B------:R-:W-:Y:S05]  /*7810*/  BRA `(.L_x_141) ;  /* 0xffffffec00987947 */ /* 0x000fea000383ffff */
.L_x_110:
[----:B-1----:R1:W2:Y:S02]  /*7820*/  SYNCS.PHASECHK.TRANS64.TRYWAIT P4, [R6+URZ+0xa420], R5 ;  /* 0x00a42005060075a7 */ /* 0x0022a4000808017f */
[----:B--2---:R-:W-:Y:S05]  /*7830*/  @!P4 NANOSLEEP.SYNCS 0x989680 ;  /* 0x009896800000c95d */ /* 0x004fea0003900000 */
[----:B------:R-:W2:Y:S02]  /*7840*/  @!P4 SYNCS.PHASECHK.TRANS64 P4, [R6+URZ+0xa420], R5 ;  /* 0x00a420050600c5a7 */ /* 0x000ea4000808007f */
[----:B--2---:R-:W-:Y:S05]  /*7850*/  @!P4 BRA `(.L_x_110) ;  /* 0xfffffffc00f0c947 */ /* 0x004fea000383ffff */
[----:B------:R-:W-:Y:S05]  /*7860*/  BRA `(.L_x_142) ;  /* 0xfffffff0004c7947 */ /* 0x000fea000383ffff */
.L_x_117:
[----:B-1----:R1:W2:Y:S02]  /*7870*/  SYNCS.PHASECHK.TRANS64.TRYWAIT P4, [R6+URZ+0xa420], R7 ;  /* 0x00a42007060075a7 */ /* 0x0022a4000808017f */
[----:B--2---:R-:W-:Y:S05]  /*7880*/  @!P4 NANOSLEEP.SYNCS 0x989680 ;  /* 0x009896800000c95d */ /* 0x004fea0003900000 */
[----:B------:R-:W2:Y:S02]  /*7890*/  @!P4 SYNCS.PHASECHK.TRANS64 P4, [R6+URZ+0xa420], R7 ;  /* 0x00a420070600c5a7 */ /* 0x000ea4000808007f */
[----:B--2---:R-:W-:Y:S05]  /*78a0*/  @!P4 BRA `(.L_x_117) ;  /* 0xfffffffc00f0c947 */ /* 0x004fea000383ffff */
[----:B------:R-:W-:Y:S05]  /*78b0*/  BRA `(.L_x_143) ;  /* 0xfffffff400347947 */ /* 0x000fea000383ffff */
.L_x_144:
[----:B------:R-:W-:-:S00]  /*78c0*/  BRA `(.L_x_144) ;  /* 0xfffffffc00fc7947 */ /* 0x000fc0000383ffff */
[----:B------:R-:W-:-:S00]  /*78d0*/  NOP ;  /* 0x0000000000007918 */ /* 0x000fc00000000000 */
        /* <DEDUP_REMOVED lines=10> */
.L_x_145:


//--------------------- .nv.global.init           --------------------------
	.section	.nv.global.init,"aw",@progbits
.nv.global.init:
	.type		$str$24,@object
	.size		$str$24,($str$25 - $str$24)
$str$24:
        /*0000*/ 	.byte	0x28, 0x61, 0x64, 0x64, 0x72, 0x65, 0x73, 0x73, 0x20, 0x26, 0x20, 0x6d, 0x61, 0x73, 0x6b, 0x29
        /*0010*/ 	.byte	0x20, 0x3d, 0x3d, 0x20, 0x30, 0x00
	.type		$str$25,@object
	.size		$str$25,(__unnamed_1 - $str$25)
$str$25:
        /*0016*/ 	.byte	0x2f, 0x74, 0x6d, 0x70, 0x2f, 0x63, 0x75, 0x74, 0x6c, 0x61, 0x73, 0x73, 0x5f, 0x73, 0x77, 0x65
        /*0026*/ 	.byte	0x65, 0x70, 0x5f, 0x73, 0x72, 0x63, 0x2f, 0x69, 0x6e, 0x63, 0x6c, 0x75, 0x64, 0x65, 0x2f, 0x63
        /*0036*/ 	.byte	0x75, 0x74, 0x65, 0x2f, 0x70, 0x6f, 0x69, 0x6e, 0x74, 0x65, 0x72, 0x5f, 0x66, 0x6c, 0x61, 0x67
        /*0046*/ 	.byte	0x67, 0x65, 0x64, 0x2e, 0x68, 0x70, 0x70, 0x00
	.type		__unnamed_1,@object
	.size		__unnamed_1,(.L_0 - __unnamed_1)
__unnamed_1:
        /*004e*/ 	.byte	0x61, 0x75, 0x74, 0x6f, 0x20, 0x63, 0x75, 0x74, 0x65, 0x3a, 0x3a, 0x61, 0x73, 0x5f, 0x70, 0x6f
        /* <DEDUP_REMOVED lines=27> */
        /*020e*/ 	.byte	0x3e, 0x3e, 0x5d, 0x00
.L_0:


//--------------------- .nv.shared._ZN7cutlass13device_kernelINS_4fmha6kernel28FmhaKernelTmaWarpSpecializedINS1_10collective33FmhaBwdMainloopTmaWarpSpecializedINS_6half_tEfN4cute5tupleIJNS7_1CILi64EEENS9_ILi128EEENS9_ILi16EEEEEENS4_16FusionBwdAdapterINS4_14ResidualFusionEEEJEEENS4_17FmhaBwdEpilogueKVIS6_fNS8_IJSA_SC_SA_EEEEENS2_23TileSchedulerBwdAdapterINS2_23IndividualTileSchedulerEEEJEEEEEvNT_6ParamsE --------------------------
	.section	.nv.shared._ZN7cutlass13device_kernelINS_4fmha6kernel28FmhaKernelTmaWarpSpecializedINS1_10collective33FmhaBwdMainloopTmaWarpSpecializedINS_6half_tEfN4cute5tupleIJNS7_1CILi64EEENS9_ILi128EEENS9_ILi16EEEEEENS4_16FusionBwdAdapterINS4_14ResidualFusionEEEJEEENS4_17FmhaBwdEpilogueKVIS6_fNS8_IJSA_SC_SA_EEEEENS2_23TileSchedulerBwdAdapterINS2_23IndividualTileSchedulerEEEJEEEEEvNT_6ParamsE,"aw",@nobits
	.sectionflags	@""
	.align	16
	.zero		1024


//--------------------- .nv.shared.reserved.0     --------------------------
	.section	.nv.shared.reserved.0,"aw",@nobits
	.weak		__nv_reservedSMEM_offset_0_alias
	.size		__nv_reservedSMEM_offset_0_alias, 0, 0
	.other		__nv_reservedSMEM_offset_0_alias,@"STO_CUDA_RESERVED_SHARED STV_DEFAULT"
__nv_reservedSMEM_offset_0_alias:
	.zero		0


//--------------------- .nv.global                --------------------------
	.section	.nv.global,"aw",@nobits
.nv.global:
	.type		_ZN39_INTERNAL_3dc13d60_4_k_cu_2024cfd9_36014cute1_E,@object
	.size		_ZN39_INTERNAL_3dc13d60_4_k_cu_2024cfd9_36014cute1_E,(_ZN39_INTERNAL_3dc13d60_4_k_cu_2024cfd9_36014cuda3std3__45__cpo6cbeginE - _ZN39_INTERNAL_3dc13d60_4_k_cu_2024cfd9_36014cute1_E)
_ZN39_INTERNAL_3dc13d60_4_k_cu_2024cfd9_36014cute1_E:
	.zero		1
	.type		_ZN39_INTERNAL_3dc13d60_4_k_cu_2024cfd9_36014cuda3std3__45__cpo6cbeginE,@object
	.size		_ZN39_INTERNAL_3dc13d60_4_k_cu_2024cfd9_36014cuda3std3__45__cpo6cbeginE,(_ZN39_INTERNAL_3dc13d60_4_k_cu_2024cfd9_36014cuda3std3__48in_placeE - _ZN39_INTERNAL_3dc13d60_4_k_cu_2024cfd9_36014cuda3std3__45__cpo6cbeginE)
_ZN39_INTERNAL_3dc13d60_4_k_cu_2024cfd9_36014cuda3std3__45__cpo6cbeginE:
	.zero		1
	.type		_ZN39_INTERNAL_3dc13d60_4_k_cu_2024cfd9_36014cuda3std3__48in_placeE,@object
	.size		_ZN39_INTERNAL_3dc13d60_4_k_cu_2024cfd9_36014cuda3std3__48in_placeE,(_ZN39_INTERNAL_3dc13d60_4_k_cu_2024cfd9_36014cuda3std6ranges3__45__cpo9iter_moveE - _ZN39_INTERNAL_3dc13d60_4_k_cu_2024cfd9_36014cuda3std3__48in_placeE)
_ZN39_INTERNAL_3dc13d60_4_k_cu_2024cfd9_36014cuda3std3__48in_placeE:
	.zero		1
	.type		_ZN39_INTERNAL_3dc13d60_4_k_cu_2024cfd9_36014cuda3std6ranges3__45__cpo9iter_moveE,@object
	.size		_ZN39_INTERNAL_3dc13d60_4_k_cu_2024cfd9_36014cuda3std6ranges3__45__cpo9iter_moveE,(_ZN39_INTERNAL_3dc13d60_4_k_cu_2024cfd9_36014cuda3std3__45__cpo5beginE - _ZN39_INTERNAL_3dc13d60_4_k_cu_2024cfd9_36014cuda3std6ranges3__45__cpo9iter_moveE)
_ZN39_INTERNAL_3dc13d60_4_k_cu_2024cfd9_36014cuda3std6ranges3__45__cpo9iter_moveE:
	.zero		1
	.type		_ZN39_INTERNAL_3dc13d60_4_k_cu_2024cfd9_36014cuda3std3__45__cpo5beginE,@object
	.size		_ZN39_INTERNAL_3dc13d60_4_k_cu_2024cfd9_36014cuda3std3__45__cpo5beginE,(_ZN39_INTERNAL_3dc13d60_4_k_cu_2024cfd9_36014cuda3std3__441_GLOBAL__N__3dc13d60_4_k_cu_2024cfd9_36016ignoreE - _ZN39_INTERNAL_3dc13d60_4_k_cu_2024cfd9_36014cuda3std3__45__cpo5beginE)
_ZN39_INTERNAL_3dc13d60_4_k_cu_2024cfd9_36014cuda3std3__45__cpo5beginE:
	.zero		1
	.type		_ZN39_INTERNAL_3dc13d60_4_k_cu_2024cfd9_36014cuda3std3__441_GLOBAL__N__3dc13d60_4_k_cu_2024cfd9_36016ignoreE,@object
	.size		_ZN39_INTERNAL_3dc13d60_4_k_cu_2024cfd9_36014cuda3std3__441_GLOBAL__N__3dc13d60_4_k_cu_2024cfd9_36016ignoreE,(_ZN39_INTERNAL_3dc13d60_4_k_cu_2024cfd9_36014cute7productE - _ZN39_INTERNAL_3dc13d60_4_k_cu_2024cfd9_36014cuda3std3__441_GLOBAL__N__3dc13d60_4_k_cu_2024cfd9_36016ignoreE)
_ZN39_INTERNAL_3dc13d60_4_k_cu_2024cfd9_36014cuda3std3__441_GLOBAL__N__3dc13d60_4_k_cu_2024cfd9_36016ignoreE:
	.zero		1
	.type		_ZN39_INTERNAL_3dc13d60_4_k_cu_2024cfd9_36014cute7productE,@object
	.size		_ZN39_INTERNAL_3dc13d60_4_k_cu_2024cfd9_36014cute7productE,(_ZN39_INTERNAL_3dc13d60_4_k_cu_2024cfd9_36014cuda3std3__45__cpo3endE - _ZN39_INTERNAL_3dc13d60_4_k_cu_2024cfd9_36014cute7productE)
_ZN39_INTERNAL_3dc13d60_4_k_cu_2024cfd9_36014cute7productE:
	.zero		1
	.type		_ZN39_INTERNAL_3dc13d60_4_k_cu_2024cfd9_36014cuda3std3__45__cpo3endE,@object
	.size		_ZN39_INTERNAL_3dc13d60_4_k_cu_2024cfd9_36014cuda3std3__45__cpo3endE,(_ZN39_INTERNAL_3dc13d60_4_k_cu_2024cfd9_36014cuda3std3__419piecewise_constructE - _ZN39_INTERNAL_3dc13d60_4_k_cu_2024cfd9_36014cuda3std3__45__cpo3endE)
_ZN39_INTERNAL_3dc13d60_4_k_cu_2024cfd9_36014cuda3std3__45__cpo3endE:
	.zero		1
	.type		_ZN39_INTERNAL_3dc13d60_4_k_cu_2024cfd9_36014cuda3std3__419piecewise_constructE,@object
	.size		_ZN39_INTERNAL_3dc13d60_4_k_cu_2024cfd9_36014cuda3std3__419piecewise_constructE,(_ZN39_INTERNAL_3dc13d60_4_k_cu_2024cfd9_36014cuda3std3__45__cpo4cendE - _ZN39_INTERNAL_3dc13d60_4_k_cu_2024cfd9_36014cuda3std3__419piecewise_constructE)
_ZN39_INTERNAL_3dc13d60_4_k_cu_2024cfd9_36014cuda3std3__419piecewise_constructE:
	.zero		1
	.type		_ZN39_INTERNAL_3dc13d60_4_k_cu_2024cfd9_36014cuda3std3__45__cpo4cendE,@object
	.size		_ZN39_INTERNAL_3dc13d60_4_k_cu_2024cfd9_36014cuda3std3__45__cpo4cendE,(_ZN39_INTERNAL_3dc13d60_4_k_cu_2024cfd9_36014cuda3std6ranges3__45__cpo4swapE - _ZN39_INTERNAL_3dc13d60_4_k_cu_2024cfd9_36014cuda3std3__45__cpo4cendE)
_ZN39_INTERNAL_3dc13d60_4_k_cu_2024cfd9_36014cuda3std3__45__cpo4cendE:
	.zero		1
	.type		_ZN39_INTERNAL_3dc13d60_4_k_cu_2024cfd9_36014cuda3std6ranges3__45__cpo4swapE,@object
	.size		_ZN39_INTERNAL_3dc13d60_4_k_cu_2024cfd9_36014cuda3std6ranges3__45__cpo4swapE,(.L_8 - _ZN39_INTERNAL_3dc13d60_4_k_cu_2024cfd9_36014cuda3std6ranges3__45__cpo4swapE)
_ZN39_INTERNAL_3dc13d60_4_k_cu_2024cfd9_36014cuda3std6ranges3__45__cpo4swapE:
	.zero		1
.L_8:


//--------------------- .nv.constant0._ZN7cutlass13device_kernelINS_4fmha6kernel28FmhaKernelTmaWarpSpecializedINS1_10collective33FmhaBwdMainloopTmaWarpSpecializedINS_6half_tEfN4cute5tupleIJNS7_1CILi64EEENS9_ILi128EEENS9_ILi16EEEEEENS4_16FusionBwdAdapterINS4_14ResidualFusionEEEJEEENS4_17FmhaBwdEpilogueKVIS6_fNS8_IJSA_SC_SA_EEEEENS2_23TileSchedulerBwdAdapterINS2_23IndividualTileSchedulerEEEJEEEEEvNT_6ParamsE --------------------------
	.section	.nv.constant0._ZN7cutlass13device_kernelINS_4fmha6kernel28FmhaKernelTmaWarpSpecializedINS1_10collective33FmhaBwdMainloopTmaWarpSpecializedINS_6half_tEfN4cute5tupleIJNS7_1CILi64EEENS9_ILi128EEENS9_ILi16EEEEEENS4_16FusionBwdAdapterINS4_14ResidualFusionEEEJEEENS4_17FmhaBwdEpilogueKVIS6_fNS8_IJSA_SC_SA_EEEEENS2_23TileSchedulerBwdAdapterINS2_23IndividualTileSchedulerEEEJEEEEEvNT_6ParamsE,"a",@progbits
	.sectionflags	@""
	.align	4
.nv.constant0._ZN7cutlass13device_kernelINS_4fmha6kernel28FmhaKernelTmaWarpSpecializedINS1_10collective33FmhaBwdMainloopTmaWarpSpecializedINS_6half_tEfN4cute5tupleIJNS7_1CILi64EEENS9_ILi128EEENS9_ILi16EEEEEENS4_16FusionBwdAdapterINS4_14ResidualFusionEEEJEEENS4_17FmhaBwdEpilogueKVIS6_fNS8_IJSA_SC_SA_EEEEENS2_23TileSchedulerBwdAdapterINS2_23IndividualTileSchedulerEEEJEEEEEvNT_6ParamsE:
	.zero		4352


//--------------------- SYMBOLS --------------------------

	.type		.nv.reservedSmem.offset0,@object
	.size		.nv.reservedSmem.offset0,0x4
	.type		__assertfail,@function
